// auto-generated by cutlass_sweep.gemm — config: {"arch": "sm_90", "cluster_m": 1, "cluster_n": 1, "dtype": "e5m2", "dtype_b": "e5m2", "layout": "tt", "stages": 0, "tile_k": 128, "tile_m": 256, "tile_n": 64}
#include "cutlass/cutlass.h"
#include "cutlass/gemm/collective/collective_builder.hpp"
#include "cutlass/gemm/device/gemm_universal_adapter.h"
#include "cutlass/gemm/kernel/gemm_universal.hpp"
#include "cutlass/epilogue/collective/collective_builder.hpp"

using ElemA = cutlass::float_e5m2_t;
using ElemB = cutlass::float_e5m2_t;
using ElemCD = cutlass::float_e5m2_t;
using Acc  = float;
using TileShape    = cute::Shape<cute::_256, cute::_64, cute::_128>;
using ClusterShape = cute::Shape<cute::_1, cute::_1, cute::_1>;

using CollectiveEpilogue = typename cutlass::epilogue::collective::CollectiveBuilder<
    cutlass::arch::Sm90, cutlass::arch::OpClassTensorOp,
    TileShape, ClusterShape,
    cutlass::epilogue::collective::EpilogueTileAuto,
    Acc, Acc,
    ElemCD, cutlass::layout::RowMajor, 128 / cutlass::sizeof_bits<ElemCD>::value,
    ElemCD, cutlass::layout::RowMajor, 128 / cutlass::sizeof_bits<ElemCD>::value,
    cutlass::epilogue::collective::EpilogueScheduleAuto
  >::CollectiveOp;

using CollectiveMainloop = typename cutlass::gemm::collective::CollectiveBuilder<
    cutlass::arch::Sm90, cutlass::arch::OpClassTensorOp,
    ElemA, cutlass::layout::ColumnMajor, 128 / cutlass::sizeof_bits<ElemA>::value,
    ElemB, cutlass::layout::ColumnMajor, 128 / cutlass::sizeof_bits<ElemB>::value,
    Acc,
    TileShape, ClusterShape,
    cutlass::gemm::collective::StageCountAutoCarveout<static_cast<int>(sizeof(typename CollectiveEpilogue::SharedStorage))>,
    cutlass::gemm::collective::KernelScheduleAuto
  >::CollectiveOp;

using GemmKernel = cutlass::gemm::kernel::GemmUniversal<
    cute::Shape<int,int,int,int>,
    CollectiveMainloop,
    CollectiveEpilogue
>;
using Gemm = cutlass::gemm::device::GemmUniversalAdapter<GemmKernel>;

// Force the device kernel symbol into the cubin without needing a host main.
auto* _anchor = &cutlass::device_kernel<GemmKernel>;


// ===== COMPILED SASS (sm_90a) =====

	.target	sm_90a

	.elftype	@"ET_EXEC"


//--------------------- .note.nv.tkinfo           --------------------------
	.section	.note.nv.tkinfo,"",@"SHT_NOTE"
	.sectionflags	@"SHF_NOTE_NV_TKINFO"
	.tkinfo
        /*0018*/ 	.word	0x00000002
        /*0030*/ 	.string	""
        /*0030*/ 	.string	"ptxas"
        /*0030*/ 	.string	"Cuda compilation tools, release 13.0, V13.0.88"
        /*0030*/ 	.string	"Build cuda_13.0.r13.0/compiler.36424714_0"
        /*0030*/ 	.string	"-arch sm_90a -m 64 "



//--------------------- .note.nv.cuinfo           --------------------------
	.section	.note.nv.cuinfo,"",@"SHT_NOTE"
	.sectionflags	@"SHF_NOTE_NV_CUINFO"
        /*0018*/ 	.short	0x0002
        /*001a*/ 	.short	0x005a
        /*001c*/ 	.short	0x0082
	.zero		2


//--------------------- .nv.info                  --------------------------
	.section	.nv.info,"",@"SHT_CUDA_INFO"
	.align	4


	//----- nvinfo : EIATTR_REGCOUNT
	.align		4
        /*0000*/ 	.byte	0x04, 0x2f
        /*0002*/ 	.short	(.L_16 - .L_15)
	.align		4
.L_15:
        /*0004*/ 	.word	index@(_ZN7cutlass13device_kernelINS_4gemm6kernel13GemmUniversalIN4cute5tupleIJiiiiEEENS1_10collective13CollectiveMmaINS1_39MainloopSm90TmaGmmaRmemAWarpSpecializedILi5ENS5_IJNS4_1CILi1EEESB_SB_EEENS1_35KernelTmaWarpSpecializedCooperativeEEENS5_IJNSA_ILi256EEENSA_ILi64EEENSA_ILi128EEEEEENS_12float_e5m2_tENS5_IJSB_llEEESJ_NS5_IJlSB_lEEENS4_8TiledMMAINS4_8MMA_AtomIJNS4_4SM904GMMA30MMA_64x64x32_F32E5M2E5M2_RS_TNILNSP_7ScaleInE1ELSR_1EEEEEENS4_6LayoutINS5_IJNSA_ILi2EEESB_SB_EEENS5_IJSB_NSA_ILi0EEESX_EEEEENS5_IJNS4_10UnderscoreES10_S10_EEEEENS4_13SM90_TMA_LOADENS4_14ComposedLayoutINS4_7SwizzleILi3ELi4ELi3EEENS4_18smem_ptr_flag_bitsILi8EEENSU_INS5_IJSH_NSA_ILi8EEEEEENS5_IJSB_SH_EEEEEEENS4_9Copy_AtomIJNS4_39AutoVectorizingCopyWithAssumedAlignmentILi128EEESJ_EEENS4_8identityES13_NS14_IS16_S18_NSU_INS5_IJS19_SH_EEENS5_IJSH_SB_EEEEEEEvS1I_EENS_8epilogue10collective6detail29Sm90TmaWarpSpecializedAdapterINS1P_15DefaultEpilogueISJ_SL_SL_NS1O_6thread17LinearCombinationISJ_Li1EffLNS1T_9ScaleType4KindE0ELNS_15FloatRoundStyleE2ESJ_EENS1_15EpilogueDefaultEEEEEvvEEEEvNT_6ParamsE)
        /*0008*/ 	.word	0x000000a8


	//----- nvinfo : EIATTR_FRAME_SIZE
	.align		4
.L_16:
        /*000c*/ 	.byte	0x04, 0x11
        /*000e*/ 	.short	(.L_18 - .L_17)
	.align		4
.L_17:
        /*0010*/ 	.word	index@(_ZN7cutlass13device_kernelINS_4gemm6kernel13GemmUniversalIN4cute5tupleIJiiiiEEENS1_10collective13CollectiveMmaINS1_39MainloopSm90TmaGmmaRmemAWarpSpecializedILi5ENS5_IJNS4_1CILi1EEESB_SB_EEENS1_35KernelTmaWarpSpecializedCooperativeEEENS5_IJNSA_ILi256EEENSA_ILi64EEENSA_ILi128EEEEEENS_12float_e5m2_tENS5_IJSB_llEEESJ_NS5_IJlSB_lEEENS4_8TiledMMAINS4_8MMA_AtomIJNS4_4SM904GMMA30MMA_64x64x32_F32E5M2E5M2_RS_TNILNSP_7ScaleInE1ELSR_1EEEEEENS4_6LayoutINS5_IJNSA_ILi2EEESB_SB_EEENS5_IJSB_NSA_ILi0EEESX_EEEEENS5_IJNS4_10UnderscoreES10_S10_EEEEENS4_13SM90_TMA_LOADENS4_14ComposedLayoutINS4_7SwizzleILi3ELi4ELi3EEENS4_18smem_ptr_flag_bitsILi8EEENSU_INS5_IJSH_NSA_ILi8EEEEEENS5_IJSB_SH_EEEEEEENS4_9Copy_AtomIJNS4_39AutoVectorizingCopyWithAssumedAlignmentILi128EEESJ_EEENS4_8identityES13_NS14_IS16_S18_NSU_INS5_IJS19_SH_EEENS5_IJSH_SB_EEEEEEEvS1I_EENS_8epilogue10collective6detail29Sm90TmaWarpSpecializedAdapterINS1P_15DefaultEpilogueISJ_SL_SL_NS1O_6thread17LinearCombinationISJ_Li1EffLNS1T_9ScaleType4KindE0ELNS_15FloatRoundStyleE2ESJ_EENS1_15EpilogueDefaultEEEEEvvEEEEvNT_6ParamsE)
        /*0014*/ 	.word	0x00000000


	//----- nvinfo : EIATTR_MIN_STACK_SIZE
	.align		4
.L_18:
        /*0018*/ 	.byte	0x04, 0x12
        /*001a*/ 	.short	(.L_20 - .L_19)
	.align		4
.L_19:
        /*001c*/ 	.word	index@(_ZN7cutlass13device_kernelINS_4gemm6kernel13GemmUniversalIN4cute5tupleIJiiiiEEENS1_10collective13CollectiveMmaINS1_39MainloopSm90TmaGmmaRmemAWarpSpecializedILi5ENS5_IJNS4_1CILi1EEESB_SB_EEENS1_35KernelTmaWarpSpecializedCooperativeEEENS5_IJNSA_ILi256EEENSA_ILi64EEENSA_ILi128EEEEEENS_12float_e5m2_tENS5_IJSB_llEEESJ_NS5_IJlSB_lEEENS4_8TiledMMAINS4_8MMA_AtomIJNS4_4SM904GMMA30MMA_64x64x32_F32E5M2E5M2_RS_TNILNSP_7ScaleInE1ELSR_1EEEEEENS4_6LayoutINS5_IJNSA_ILi2EEESB_SB_EEENS5_IJSB_NSA_ILi0EEESX_EEEEENS5_IJNS4_10UnderscoreES10_S10_EEEEENS4_13SM90_TMA_LOADENS4_14ComposedLayoutINS4_7SwizzleILi3ELi4ELi3EEENS4_18smem_ptr_flag_bitsILi8EEENSU_INS5_IJSH_NSA_ILi8EEEEEENS5_IJSB_SH_EEEEEEENS4_9Copy_AtomIJNS4_39AutoVectorizingCopyWithAssumedAlignmentILi128EEESJ_EEENS4_8identityES13_NS14_IS16_S18_NSU_INS5_IJS19_SH_EEENS5_IJSH_SB_EEEEEEEvS1I_EENS_8epilogue10collective6detail29Sm90TmaWarpSpecializedAdapterINS1P_15DefaultEpilogueISJ_SL_SL_NS1O_6thread17LinearCombinationISJ_Li1EffLNS1T_9ScaleType4KindE0ELNS_15FloatRoundStyleE2ESJ_EENS1_15EpilogueDefaultEEEEEvvEEEEvNT_6ParamsE)
        /*0020*/ 	.word	0x00000000
.L_20:


//--------------------- .nv.compat                --------------------------
	.section	.nv.compat,"",@"SHT_CUDA_COMPAT_INFO"
	.align	4
        /*0000*/ 	.byte	0x02, 0x09, 0x01, 0x00, 0x02, 0x02, 0x04, 0x00, 0x02, 0x05, 0x05, 0x00, 0x03, 0x07, 0x01, 0x01
        /*0010*/ 	.byte	0x02, 0x03, 0x01, 0x00, 0x02, 0x06, 0x01, 0x00, 0x04, 0x0b, 0x08, 0x00, 0x00, 0x00, 0x00, 0x00
        /*0020*/ 	.byte	0x00, 0x00, 0x00, 0x00


//--------------------- .nv.info._ZN7cutlass13device_kernelINS_4gemm6kernel13GemmUniversalIN4cute5tupleIJiiiiEEENS1_10collective13CollectiveMmaINS1_39MainloopSm90TmaGmmaRmemAWarpSpecializedILi5ENS5_IJNS4_1CILi1EEESB_SB_EEENS1_35KernelTmaWarpSpecializedCooperativeEEENS5_IJNSA_ILi256EEENSA_ILi64EEENSA_ILi128EEEEEENS_12float_e5m2_tENS5_IJSB_llEEESJ_NS5_IJlSB_lEEENS4_8TiledMMAINS4_8MMA_AtomIJNS4_4SM904GMMA30MMA_64x64x32_F32E5M2E5M2_RS_TNILNSP_7ScaleInE1ELSR_1EEEEEENS4_6LayoutINS5_IJNSA_ILi2EEESB_SB_EEENS5_IJSB_NSA_ILi0EEESX_EEEEENS5_IJNS4_10UnderscoreES10_S10_EEEEENS4_13SM90_TMA_LOADENS4_14ComposedLayoutINS4_7SwizzleILi3ELi4ELi3EEENS4_18smem_ptr_flag_bitsILi8EEENSU_INS5_IJSH_NSA_ILi8EEEEEENS5_IJSB_SH_EEEEEEENS4_9Copy_AtomIJNS4_39AutoVectorizingCopyWithAssumedAlignmentILi128EEESJ_EEENS4_8identityES13_NS14_IS16_S18_NSU_INS5_IJS19_SH_EEENS5_IJSH_SB_EEEEEEEvS1I_EENS_8epilogue10collective6detail29Sm90TmaWarpSpecializedAdapterINS1P_15DefaultEpilogueISJ_SL_SL_NS1O_6thread17LinearCombinationISJ_Li1EffLNS1T_9ScaleType4KindE0ELNS_15FloatRoundStyleE2ESJ_EENS1_15EpilogueDefaultEEEEEvvEEEEvNT_6ParamsE --------------------------
	.section	.nv.info._ZN7cutlass13device_kernelINS_4gemm6kernel13GemmUniversalIN4cute5tupleIJiiiiEEENS1_10collective13CollectiveMmaINS1_39MainloopSm90TmaGmmaRmemAWarpSpecializedILi5ENS5_IJNS4_1CILi1EEESB_SB_EEENS1_35KernelTmaWarpSpecializedCooperativeEEENS5_IJNSA_ILi256EEENSA_ILi64EEENSA_ILi128EEEEEENS_12float_e5m2_tENS5_IJSB_llEEESJ_NS5_IJlSB_lEEENS4_8TiledMMAINS4_8MMA_AtomIJNS4_4SM904GMMA30MMA_64x64x32_F32E5M2E5M2_RS_TNILNSP_7ScaleInE1ELSR_1EEEEEENS4_6LayoutINS5_IJNSA_ILi2EEESB_SB_EEENS5_IJSB_NSA_ILi0EEESX_EEEEENS5_IJNS4_10UnderscoreES10_S10_EEEEENS4_13SM90_TMA_LOADENS4_14ComposedLayoutINS4_7SwizzleILi3ELi4ELi3EEENS4_18smem_ptr_flag_bitsILi8EEENSU_INS5_IJSH_NSA_ILi8EEEEEENS5_IJSB_SH_EEEEEEENS4_9Copy_AtomIJNS4_39AutoVectorizingCopyWithAssumedAlignmentILi128EEESJ_EEENS4_8identityES13_NS14_IS16_S18_NSU_INS5_IJS19_SH_EEENS5_IJSH_SB_EEEEEEEvS1I_EENS_8epilogue10collective6detail29Sm90TmaWarpSpecializedAdapterINS1P_15DefaultEpilogueISJ_SL_SL_NS1O_6thread17LinearCombinationISJ_Li1EffLNS1T_9ScaleType4KindE0ELNS_15FloatRoundStyleE2ESJ_EENS1_15EpilogueDefaultEEEEEvvEEEEvNT_6ParamsE,"",@"SHT_CUDA_INFO"
	.sectionflags	@""
	.align	4


	//----- nvinfo : EIATTR_CUDA_API_VERSION
	.align		4
        /*0000*/ 	.byte	0x04, 0x37
        /*0002*/ 	.short	(.L_22 - .L_21)
.L_21:
        /*0004*/ 	.word	0x00000082


	//----- nvinfo : EIATTR_KPARAM_INFO
	.align		4
.L_22:
        /*0008*/ 	.byte	0x04, 0x17
        /*000a*/ 	.short	(.L_24 - .L_23)
.L_23:
        /*000c*/ 	.word	0x00000000
        /*0010*/ 	.short	0x0000
        /*0012*/ 	.short	0x0070
        /*0014*/ 	.byte	0x00, 0xf0, 0x01, 0x10


	//----- nvinfo : EIATTR_SPARSE_MMA_MASK
	.align		4
.L_24:
        /*0018*/ 	.byte	0x03, 0x50
        /*001a*/ 	.short	0x0000


	//----- nvinfo : EIATTR_MAXREG_COUNT
	.align		4
        /*001c*/ 	.byte	0x03, 0x1b
        /*001e*/ 	.short	0x00a8


	//----- nvinfo : EIATTR_NUM_BARRIERS
	.align		4
        /*0020*/ 	.byte	0x02, 0x4c
        /*0022*/ 	.byte	0x01
	.zero		1


	//----- nvinfo : EIATTR_EXTERNS
	.align		4
        /*0024*/ 	.byte	0x04, 0x0f
        /*0026*/ 	.short	(.L_26 - .L_25)


	//   ....[0]....
	.align		4
.L_25:
        /*0028*/ 	.word	index@(__assertfail)


	//----- nvinfo : EIATTR_MERCURY_ISA_VERSION
	.align		4
.L_26:
        /*002c*/ 	.byte	0x03, 0x5f
        /*002e*/ 	.short	0x0101


	//----- nvinfo : EIATTR_INT_WARP_WIDE_INSTR_OFFSETS
	.align		4
        /*0030*/ 	.byte	0x04, 0x31
        /*0032*/ 	.short	(.L_28 - .L_27)


	//   ....[0]....
.L_27:
        /*0034*/ 	.word	0x000003d0


	//   ....[1]....
        /*0038*/ 	.word	0x00000400


	//   ....[2]....
        /*003c*/ 	.word	0x000004e0


	//----- nvinfo : EIATTR_COOP_GROUP_MASK_REGIDS
	.align		4
.L_28:
        /*0040*/ 	.byte	0x04, 0x29
        /*0042*/ 	.short	(.L_30 - .L_29)


	//   ....[0]....
.L_29:
        /*0044*/ 	.word	0xffffffff


	//   ....[1]....
        /*0048*/ 	.word	0xffffffff


	//   ....[2]....
        /*004c*/ 	.word	0xffffffff


	//   ....[3]....
        /*0050*/ 	.word	0xffffffff


	//   ....[4]....
        /*0054*/ 	.word	0x0500000f


	//----- nvinfo : EIATTR_COOP_GROUP_INSTR_OFFSETS
	.align		4
.L_30:
        /*0058*/ 	.byte	0x04, 0x28
        /*005a*/ 	.short	(.L_32 - .L_31)


	//   ....[0]....
.L_31:
        /*005c*/ 	.word	0x00000060


	//   ....[1]....
        /*0060*/ 	.word	0x00000070


	//   ....[2]....
        /*0064*/ 	.word	0x00000130


	//   ....[3]....
        /*0068*/ 	.word	0x000002e0


	//   ....[4]....
        /*006c*/ 	.word	0x0000ba20


	//----- nvinfo : EIATTR_REG_RECONFIG
	.align		4
.L_32:
        /*0070*/ 	.byte	0x01, 0x54
	.zero		2


	//----- nvinfo : EIATTR_SYSCALL_OFFSETS
	.align		4
        /*0074*/ 	.byte	0x04, 0x46
        /*0076*/ 	.short	(.L_34 - .L_33)


	//   ....[0]....
.L_33:
        /*0078*/ 	.word	0x00001090


	//   ....[1]....
        /*007c*/ 	.word	0x000011f0


	//   ....[2]....
        /*0080*/ 	.word	0x000012e0


	//   ....[3]....
        /*0084*/ 	.word	0x0000aa00


	//   ....[4]....
        /*0088*/ 	.word	0x0000ab30


	//----- nvinfo : EIATTR_MBARRIER_INSTR_OFFSETS
	.align		4
.L_34:
        /*008c*/ 	.byte	0x04, 0x39
        /*008e*/ 	.short	(.L_36 - .L_35)


	//   ....[0]....
.L_35:
        /*0090*/ 	.word	0x00000230
        /*0094*/ 	.word	0x000000ff
        /*0098*/ 	.word	0x00000000
        /*009c*/ 	.short	0x0100
        /*009e*/ 	.byte	0x08
	.zero		1


	//   ....[1]....
        /*00a0*/ 	.word	0x00000240
        /*00a4*/ 	.word	0x000000ff
        /*00a8*/ 	.word	0x00000028
        /*00ac*/ 	.short	0x0100
        /*00ae*/ 	.byte	0x08
	.zero		1


	//   ....[2]....
        /*00b0*/ 	.word	0x00000250
        /*00b4*/ 	.word	0x000000ff
        /*00b8*/ 	.word	0x00000008
        /*00bc*/ 	.short	0x0100
        /*00be*/ 	.byte	0x08
	.zero		1


	//   ....[3]....
        /*00c0*/ 	.word	0x00000260
        /*00c4*/ 	.word	0x000000ff
        /*00c8*/ 	.word	0x00000030
        /*00cc*/ 	.short	0x0100
        /*00ce*/ 	.byte	0x08
	.zero		1


	//   ....[4]....
        /*00d0*/ 	.word	0x00000270
        /*00d4*/ 	.word	0x000000ff
        /*00d8*/ 	.word	0x00000010
        /*00dc*/ 	.short	0x0100
        /*00de*/ 	.byte	0x08
	.zero		1


	//   ....[5]....
        /*00e0*/ 	.word	0x00000280
        /*00e4*/ 	.word	0x000000ff
        /*00e8*/ 	.word	0x00000038
        /*00ec*/ 	.short	0x0100
        /*00ee*/ 	.byte	0x08
	.zero		1


	//   ....[6]....
        /*00f0*/ 	.word	0x00000290
        /*00f4*/ 	.word	0x000000ff
        /*00f8*/ 	.word	0x00000018
        /*00fc*/ 	.short	0x0100
        /*00fe*/ 	.byte	0x08
	.zero		1


	//   ....[7]....
        /*0100*/ 	.word	0x000002a0
        /*0104*/ 	.word	0x000000ff
        /*0108*/ 	.word	0x00000040
        /*010c*/ 	.short	0x0100
        /*010e*/ 	.byte	0x08
	.zero		1


	//   ....[8]....
        /*0110*/ 	.word	0x000002b0
        /*0114*/ 	.word	0x000000ff
        /*0118*/ 	.word	0x00000020
        /*011c*/ 	.short	0x0100
        /*011e*/ 	.byte	0x08
	.zero		1


	//   ....[9]....
        /*0120*/ 	.word	0x000002c0
        /*0124*/ 	.word	0x000000ff
        /*0128*/ 	.word	0x00000048
        /*012c*/ 	.short	0x0100
        /*012e*/ 	.byte	0x08
	.zero		1


	//   ....[10]....
        /*0130*/ 	.word	0x00000550
        /*0134*/ 	.word	0x000000ff
        /*0138*/ 	.word	0x00000060
        /*013c*/ 	.short	0x0100
        /*013e*/ 	.byte	0x06
	.zero		1


	//   ....[11]....
        /*0140*/ 	.word	0x000005b0
        /*0144*/ 	.word	0x000000ff
        /*0148*/ 	.word	0x00000068
        /*014c*/ 	.short	0x0100
        /*014e*/ 	.byte	0x06
	.zero		1


	//   ....[12]....
        /*0150*/ 	.word	0x000013f0
        /*0154*/ 	.word	0x00000004
        /*0158*/ 	.word	0x00000000
        /*015c*/ 	.short	0x010a
        /*015e*/ 	.byte	0x3f
	.zero		1


	//   ....[13]....
        /*0160*/ 	.word	0x00001430
        /*0164*/ 	.word	0x00000004
        /*0168*/ 	.word	0x00000000
        /*016c*/ 	.short	0x010a
        /*016e*/ 	.byte	0x3f
	.zero		1


	//   ....[14]....
        /*0170*/ 	.word	0x00001630
        /*0174*/ 	.word	0x00000007
        /*0178*/ 	.word	0x00000000
        /*017c*/ 	.short	0x010a
        /*017e*/ 	.byte	0x3f
	.zero		1


	//   ....[15]....
        /*0180*/ 	.word	0x000027b0
        /*0184*/ 	.word	0x00000007
        /*0188*/ 	.word	0x00000000
        /*018c*/ 	.short	0x010a
        /*018e*/ 	.byte	0x3f
	.zero		1


	//   ....[16]....
        /*0190*/ 	.word	0x00002d50
        /*0194*/ 	.word	0x0000000a
        /*0198*/ 	.word	0x00000000
        /*019c*/ 	.short	0x010a
        /*019e*/ 	.byte	0x3f
	.zero		1


	//   ....[17]....
        /*01a0*/ 	.word	0x000035d0
        /*01a4*/ 	.word	0x0000000d
        /*01a8*/ 	.word	0x00000000
        /*01ac*/ 	.short	0x0101
        /*01ae*/ 	.byte	0x3f
	.zero		1


	//   ....[18]....
        /*01b0*/ 	.word	0x00003ab0
        /*01b4*/ 	.word	0x0000000a
        /*01b8*/ 	.word	0x00000000
        /*01bc*/ 	.short	0x010a
        /*01be*/ 	.byte	0x3f
	.zero		1


	//   ....[19]....
        /*01c0*/ 	.word	0x00004890
        /*01c4*/ 	.word	0x00000007
        /*01c8*/ 	.word	0x00000000
        /*01cc*/ 	.short	0x0101
        /*01ce*/ 	.byte	0x3f
	.zero		1


	//   ....[20]....
        /*01d0*/ 	.word	0x00004e80
        /*01d4*/ 	.word	0x00000000
        /*01d8*/ 	.word	0x00000000
        /*01dc*/ 	.short	0x0101
        /*01de*/ 	.byte	0x3f
	.zero		1


	//   ....[21]....
        /*01e0*/ 	.word	0x0000ac10
        /*01e4*/ 	.word	0x00000007
        /*01e8*/ 	.word	0x00000028
        /*01ec*/ 	.short	0x010a
        /*01ee*/ 	.byte	0x3f
	.zero		1


	//   ....[22]....
        /*01f0*/ 	.word	0x0000b030
        /*01f4*/ 	.word	0x00000000
        /*01f8*/ 	.word	0x00000068
        /*01fc*/ 	.short	0x0101
        /*01fe*/ 	.byte	0x3f
	.zero		1


	//   ....[23]....
        /*0200*/ 	.word	0x0000b750
        /*0204*/ 	.word	0x00000005
        /*0208*/ 	.word	0x00000000
        /*020c*/ 	.short	0x010a
        /*020e*/ 	.byte	0x3f
	.zero		1


	//   ....[24]....
        /*0210*/ 	.word	0x0000b7d0
        /*0214*/ 	.word	0x00000007
        /*0218*/ 	.word	0x00000000
        /*021c*/ 	.short	0x010a
        /*021e*/ 	.byte	0x3f
	.zero		1


	//   ....[25]....
        /*0220*/ 	.word	0x0000b860
        /*0224*/ 	.word	0x00000006
        /*0228*/ 	.word	0x00000000
        /*022c*/ 	.short	0x010a
        /*022e*/ 	.byte	0x3f
	.zero		1


	//   ....[26]....
        /*0230*/ 	.word	0x0000b8f0
        /*0234*/ 	.word	0x00000007
        /*0238*/ 	.word	0x00000000
        /*023c*/ 	.short	0x010a
        /*023e*/ 	.byte	0x3f
	.zero		1


	//   ....[27]....
        /*0240*/ 	.word	0x0000b980
        /*0244*/ 	.word	0x00000003
        /*0248*/ 	.word	0x00000000
        /*024c*/ 	.short	0x010a
        /*024e*/ 	.byte	0x3f
	.zero		1


	//   ....[28]....
        /*0250*/ 	.word	0x0000ba50
        /*0254*/ 	.word	0x00000004
        /*0258*/ 	.word	0x00000000
        /*025c*/ 	.short	0x010a
        /*025e*/ 	.byte	0x3f
	.zero		1


	//   ....[29]....
        /*0260*/ 	.word	0x0000baa0
        /*0264*/ 	.word	0x00000007
        /*0268*/ 	.word	0x00000000
        /*026c*/ 	.short	0x010a
        /*026e*/ 	.byte	0x3f
	.zero		1


	//   ....[30]....
        /*0270*/ 	.word	0x0000baf0
        /*0274*/ 	.word	0x0000000a
        /*0278*/ 	.word	0x00000000
        /*027c*/ 	.short	0x010a
        /*027e*/ 	.byte	0x3f
	.zero		1


	//   ....[31]....
        /*0280*/ 	.word	0x0000bbc0
        /*0284*/ 	.word	0x00000007
        /*0288*/ 	.word	0x00000028
        /*028c*/ 	.short	0x010a
        /*028e*/ 	.byte	0x3f
	.zero		1


	//   ....[32]....
        /*0290*/ 	.word	0x0000bc90
        /*0294*/ 	.word	0x00000005
        /*0298*/ 	.word	0x00000000
        /*029c*/ 	.short	0x010a
        /*029e*/ 	.byte	0x3f
	.zero		1


	//   ....[33]....
        /*02a0*/ 	.word	0x0000bce0
        /*02a4*/ 	.word	0x00000007
        /*02a8*/ 	.word	0x00000000
        /*02ac*/ 	.short	0x010a
        /*02ae*/ 	.byte	0x3f
	.zero		1


	//   ....[34]....
        /*02b0*/ 	.word	0x0000bd30
        /*02b4*/ 	.word	0x00000006
        /*02b8*/ 	.word	0x00000000
        /*02bc*/ 	.short	0x010a
        /*02be*/ 	.byte	0x3f
	.zero		1


	//   ....[35]....
        /*02c0*/ 	.word	0x0000bd80
        /*02c4*/ 	.word	0x00000007
        /*02c8*/ 	.word	0x00000000
        /*02cc*/ 	.short	0x010a
        /*02ce*/ 	.byte	0x3f
	.zero		1


	//----- nvinfo : EIATTR_NUM_MBARRIERS
	.align		4
.L_36:
        /*02d0*/ 	.byte	0x03, 0x38
        /*02d2*/ 	.short	0x000c


	//----- nvinfo : EIATTR_EXIT_INSTR_OFFSETS
	.align		4
        /*02d4*/ 	.byte	0x04, 0x1c
        /*02d6*/ 	.short	(.L_38 - .L_37)


	//   ....[0]....
.L_37:
        /*02d8*/ 	.word	0x00000600


	//   ....[1]....
        /*02dc*/ 	.word	0x00000ec0


	//   ....[2]....
        /*02e0*/ 	.word	0x00009ff0


	//   ....[3]....
        /*02e4*/ 	.word	0x0000a610


	//   ....[4]....
        /*02e8*/ 	.word	0x0000b9d0


	//----- nvinfo : EIATTR_MAX_THREADS
	.align		4
.L_38:
        /*02ec*/ 	.byte	0x04, 0x05
        /*02ee*/ 	.short	(.L_40 - .L_39)
.L_39:
        /*02f0*/ 	.word	0x00000180
        /*02f4*/ 	.word	0x00000001
        /*02f8*/ 	.word	0x00000001


	//----- nvinfo : EIATTR_CRS_STACK_SIZE
	.align		4
.L_40:
        /*02fc*/ 	.byte	0x04, 0x1e
        /*02fe*/ 	.short	(.L_42 - .L_41)
.L_41:
        /*0300*/ 	.word	0x00000000


	//----- nvinfo : EIATTR_CBANK_PARAM_SIZE
	.align		4
.L_42:
        /*0304*/ 	.byte	0x03, 0x19
        /*0306*/ 	.short	0x0470


	//----- nvinfo : EIATTR_PARAM_CBANK
	.align		4
        /*0308*/ 	.byte	0x04, 0x0a
        /*030a*/ 	.short	(.L_44 - .L_43)
	.align		4
.L_43:
        /*030c*/ 	.word	index@(.nv.constant0._ZN7cutlass13device_kernelINS_4gemm6kernel13GemmUniversalIN4cute5tupleIJiiiiEEENS1_10collective13CollectiveMmaINS1_39MainloopSm90TmaGmmaRmemAWarpSpecializedILi5ENS5_IJNS4_1CILi1EEESB_SB_EEENS1_35KernelTmaWarpSpecializedCooperativeEEENS5_IJNSA_ILi256EEENSA_ILi64EEENSA_ILi128EEEEEENS_12float_e5m2_tENS5_IJSB_llEEESJ_NS5_IJlSB_lEEENS4_8TiledMMAINS4_8MMA_AtomIJNS4_4SM904GMMA30MMA_64x64x32_F32E5M2E5M2_RS_TNILNSP_7ScaleInE1ELSR_1EEEEEENS4_6LayoutINS5_IJNSA_ILi2EEESB_SB_EEENS5_IJSB_NSA_ILi0EEESX_EEEEENS5_IJNS4_10UnderscoreES10_S10_EEEEENS4_13SM90_TMA_LOADENS4_14ComposedLayoutINS4_7SwizzleILi3ELi4ELi3EEENS4_18smem_ptr_flag_bitsILi8EEENSU_INS5_IJSH_NSA_ILi8EEEEEENS5_IJSB_SH_EEEEEEENS4_9Copy_AtomIJNS4_39AutoVectorizingCopyWithAssumedAlignmentILi128EEESJ_EEENS4_8identityES13_NS14_IS16_S18_NSU_INS5_IJS19_SH_EEENS5_IJSH_SB_EEEEEEEvS1I_EENS_8epilogue10collective6detail29Sm90TmaWarpSpecializedAdapterINS1P_15DefaultEpilogueISJ_SL_SL_NS1O_6thread17LinearCombinationISJ_Li1EffLNS1T_9ScaleType4KindE0ELNS_15FloatRoundStyleE2ESJ_EENS1_15EpilogueDefaultEEEEEvvEEEEvNT_6ParamsE)
        /*0310*/ 	.short	0x0210
        /*0312*/ 	.short	0x0470


	//----- nvinfo : EIATTR_SW_WAR
	.align		4
.L_44:
        /*0314*/ 	.byte	0x04, 0x36
        /*0316*/ 	.short	(.L_46 - .L_45)
.L_45:
        /*0318*/ 	.word	0x00000008
.L_46:


//--------------------- .nv.callgraph             --------------------------
	.section	.nv.callgraph,"",@"SHT_CUDA_CALLGRAPH"
	.align	4
	.sectionentsize	8
	.align		4
        /*0000*/ 	.word	0x00000000
	.align		4
        /*0004*/ 	.word	0xffffffff
	.align		4
        /*0008*/ 	.word	index@(_ZN7cutlass13device_kernelINS_4gemm6kernel13GemmUniversalIN4cute5tupleIJiiiiEEENS1_10collective13CollectiveMmaINS1_39MainloopSm90TmaGmmaRmemAWarpSpecializedILi5ENS5_IJNS4_1CILi1EEESB_SB_EEENS1_35KernelTmaWarpSpecializedCooperativeEEENS5_IJNSA_ILi256EEENSA_ILi64EEENSA_ILi128EEEEEENS_12float_e5m2_tENS5_IJSB_llEEESJ_NS5_IJlSB_lEEENS4_8TiledMMAINS4_8MMA_AtomIJNS4_4SM904GMMA30MMA_64x64x32_F32E5M2E5M2_RS_TNILNSP_7ScaleInE1ELSR_1EEEEEENS4_6LayoutINS5_IJNSA_ILi2EEESB_SB_EEENS5_IJSB_NSA_ILi0EEESX_EEEEENS5_IJNS4_10UnderscoreES10_S10_EEEEENS4_13SM90_TMA_LOADENS4_14ComposedLayoutINS4_7SwizzleILi3ELi4ELi3EEENS4_18smem_ptr_flag_bitsILi8EEENSU_INS5_IJSH_NSA_ILi8EEEEEENS5_IJSB_SH_EEEEEEENS4_9Copy_AtomIJNS4_39AutoVectorizingCopyWithAssumedAlignmentILi128EEESJ_EEENS4_8identityES13_NS14_IS16_S18_NSU_INS5_IJS19_SH_EEENS5_IJSH_SB_EEEEEEEvS1I_EENS_8epilogue10collective6detail29Sm90TmaWarpSpecializedAdapterINS1P_15DefaultEpilogueISJ_SL_SL_NS1O_6thread17LinearCombinationISJ_Li1EffLNS1T_9ScaleType4KindE0ELNS_15FloatRoundStyleE2ESJ_EENS1_15EpilogueDefaultEEEEEvvEEEEvNT_6ParamsE)
	.align		4
        /*000c*/ 	.word	index@(__assertfail)
	.align		4
        /*0010*/ 	.word	0x00000000
	.align		4
        /*0014*/ 	.word	0xfffffffe
	.align		4
        /*0018*/ 	.word	0x00000000
	.align		4
        /*001c*/ 	.word	0xfffffffd
	.align		4
        /*0020*/ 	.word	0x00000000
	.align		4
        /*0024*/ 	.word	0xfffffffc


//--------------------- .nv.constant4             --------------------------
	.section	.nv.constant4,"a",@progbits
	.align	8
	.align		8
.nv.constant4:
        /*0000*/ 	.dword	__assertfail
	.align		8
        /*0008*/ 	.dword	__unnamed_1
	.align		8
        /*0010*/ 	.dword	__unnamed_2
	.align		8
        /*0018*/ 	.dword	_ZN40_INTERNAL_aedc6705_4_k_cu_3bb00ef1_252074cuda3std3__45__cpo5beginE
	.align		8
        /*0020*/ 	.dword	_ZN40_INTERNAL_aedc6705_4_k_cu_3bb00ef1_252074cuda3std3__45__cpo3endE
	.align		8
        /*0028*/ 	.dword	_ZN40_INTERNAL_aedc6705_4_k_cu_3bb00ef1_252074cuda3std3__45__cpo6cbeginE
	.align		8
        /*0030*/ 	.dword	_ZN40_INTERNAL_aedc6705_4_k_cu_3bb00ef1_252074cuda3std3__45__cpo4cendE
	.align		8
        /*0038*/ 	.dword	_ZN40_INTERNAL_aedc6705_4_k_cu_3bb00ef1_252074cuda3std3__442_GLOBAL__N__aedc6705_4_k_cu_3bb00ef1_252076ignoreE
	.align		8
        /*0040*/ 	.dword	_ZN40_INTERNAL_aedc6705_4_k_cu_3bb00ef1_252074cuda3std3__419piecewise_constructE
	.align		8
        /*0048*/ 	.dword	_ZN40_INTERNAL_aedc6705_4_k_cu_3bb00ef1_252074cuda3std3__48in_placeE
	.align		8
        /*0050*/ 	.dword	_ZN40_INTERNAL_aedc6705_4_k_cu_3bb00ef1_252074cuda3std6ranges3__45__cpo4swapE
	.align		8
        /*0058*/ 	.dword	_ZN40_INTERNAL_aedc6705_4_k_cu_3bb00ef1_252074cuda3std6ranges3__45__cpo9iter_moveE
	.align		8
        /*0060*/ 	.dword	_ZN40_INTERNAL_aedc6705_4_k_cu_3bb00ef1_252074cute7productE
	.align		8
        /*0068*/ 	.dword	_ZN40_INTERNAL_aedc6705_4_k_cu_3bb00ef1_252074cute1_E
	.align		8
        /*0070*/ 	.dword	$str$24
	.align		8
        /*0078*/ 	.dword	$str$25


//--------------------- .text._ZN7cutlass13device_kernelINS_4gemm6kernel13GemmUniversalIN4cute5tupleIJiiiiEEENS1_10collective13CollectiveMmaINS1_39MainloopSm90TmaGmmaRmemAWarpSpecializedILi5ENS5_IJNS4_1CILi1EEESB_SB_EEENS1_35KernelTmaWarpSpecializedCooperativeEEENS5_IJNSA_ILi256EEENSA_ILi64EEENSA_ILi128EEEEEENS_12float_e5m2_tENS5_IJSB_llEEESJ_NS5_IJlSB_lEEENS4_8TiledMMAINS4_8MMA_AtomIJNS4_4SM904GMMA30MMA_64x64x32_F32E5M2E5M2_RS_TNILNSP_7ScaleInE1ELSR_1EEEEEENS4_6LayoutINS5_IJNSA_ILi2EEESB_SB_EEENS5_IJSB_NSA_ILi0EEESX_EEEEENS5_IJNS4_10UnderscoreES10_S10_EEEEENS4_13SM90_TMA_LOADENS4_14ComposedLayoutINS4_7SwizzleILi3ELi4ELi3EEENS4_18smem_ptr_flag_bitsILi8EEENSU_INS5_IJSH_NSA_ILi8EEEEEENS5_IJSB_SH_EEEEEEENS4_9Copy_AtomIJNS4_39AutoVectorizingCopyWithAssumedAlignmentILi128EEESJ_EEENS4_8identityES13_NS14_IS16_S18_NSU_INS5_IJS19_SH_EEENS5_IJSH_SB_EEEEEEEvS1I_EENS_8epilogue10collective6detail29Sm90TmaWarpSpecializedAdapterINS1P_15DefaultEpilogueISJ_SL_SL_NS1O_6thread17LinearCombinationISJ_Li1EffLNS1T_9ScaleType4KindE0ELNS_15FloatRoundStyleE2ESJ_EENS1_15EpilogueDefaultEEEEEvvEEEEvNT_6ParamsE --------------------------
	.section	.text._ZN7cutlass13device_kernelINS_4gemm6kernel13GemmUniversalIN4cute5tupleIJiiiiEEENS1_10collective13CollectiveMmaINS1_39MainloopSm90TmaGmmaRmemAWarpSpecializedILi5ENS5_IJNS4_1CILi1EEESB_SB_EEENS1_35KernelTmaWarpSpecializedCooperativeEEENS5_IJNSA_ILi256EEENSA_ILi64EEENSA_ILi128EEEEEENS_12float_e5m2_tENS5_IJSB_llEEESJ_NS5_IJlSB_lEEENS4_8TiledMMAINS4_8MMA_AtomIJNS4_4SM904GMMA30MMA_64x64x32_F32E5M2E5M2_RS_TNILNSP_7ScaleInE1ELSR_1EEEEEENS4_6LayoutINS5_IJNSA_ILi2EEESB_SB_EEENS5_IJSB_NSA_ILi0EEESX_EEEEENS5_IJNS4_10UnderscoreES10_S10_EEEEENS4_13SM90_TMA_LOADENS4_14ComposedLayoutINS4_7SwizzleILi3ELi4ELi3EEENS4_18smem_ptr_flag_bitsILi8EEENSU_INS5_IJSH_NSA_ILi8EEEEEENS5_IJSB_SH_EEEEEEENS4_9Copy_AtomIJNS4_39AutoVectorizingCopyWithAssumedAlignmentILi128EEESJ_EEENS4_8identityES13_NS14_IS16_S18_NSU_INS5_IJS19_SH_EEENS5_IJSH_SB_EEEEEEEvS1I_EENS_8epilogue10collective6detail29Sm90TmaWarpSpecializedAdapterINS1P_15DefaultEpilogueISJ_SL_SL_NS1O_6thread17LinearCombinationISJ_Li1EffLNS1T_9ScaleType4KindE0ELNS_15FloatRoundStyleE2ESJ_EENS1_15EpilogueDefaultEEEEEvvEEEEvNT_6ParamsE,"ax",@progbits
	.align	128
.text._ZN7cutlass13device_kernelINS_4gemm6kernel13GemmUniversalIN4cute5tupleIJiiiiEEENS1_10collective13CollectiveMmaINS1_39MainloopSm90TmaGmmaRmemAWarpSpecializedILi5ENS5_IJNS4_1CILi1EEESB_SB_EEENS1_35KernelTmaWarpSpecializedCooperativeEEENS5_IJNSA_ILi256EEENSA_ILi64EEENSA_ILi128EEEEEENS_12float_e5m2_tENS5_IJSB_llEEESJ_NS5_IJlSB_lEEENS4_8TiledMMAINS4_8MMA_AtomIJNS4_4SM904GMMA30MMA_64x64x32_F32E5M2E5M2_RS_TNILNSP_7ScaleInE1ELSR_1EEEEEENS4_6LayoutINS5_IJNSA_ILi2EEESB_SB_EEENS5_IJSB_NSA_ILi0EEESX_EEEEENS5_IJNS4_10UnderscoreES10_S10_EEEEENS4_13SM90_TMA_LOADENS4_14ComposedLayoutINS4_7SwizzleILi3ELi4ELi3EEENS4_18smem_ptr_flag_bitsILi8EEENSU_INS5_IJSH_NSA_ILi8EEEEEENS5_IJSB_SH_EEEEEEENS4_9Copy_AtomIJNS4_39AutoVectorizingCopyWithAssumedAlignmentILi128EEESJ_EEENS4_8identityES13_NS14_IS16_S18_NSU_INS5_IJS19_SH_EEENS5_IJSH_SB_EEEEEEEvS1I_EENS_8epilogue10collective6detail29Sm90TmaWarpSpecializedAdapterINS1P_15DefaultEpilogueISJ_SL_SL_NS1O_6thread17LinearCombinationISJ_Li1EffLNS1T_9ScaleType4KindE0ELNS_15FloatRoundStyleE2ESJ_EENS1_15EpilogueDefaultEEEEEvvEEEEvNT_6ParamsE:
        .type           _ZN7cutlass13device_kernelINS_4gemm6kernel13GemmUniversalIN4cute5tupleIJiiiiEEENS1_10collective13CollectiveMmaINS1_39MainloopSm90TmaGmmaRmemAWarpSpecializedILi5ENS5_IJNS4_1CILi1EEESB_SB_EEENS1_35KernelTmaWarpSpecializedCooperativeEEENS5_IJNSA_ILi256EEENSA_ILi64EEENSA_ILi128EEEEEENS_12float_e5m2_tENS5_IJSB_llEEESJ_NS5_IJlSB_lEEENS4_8TiledMMAINS4_8MMA_AtomIJNS4_4SM904GMMA30MMA_64x64x32_F32E5M2E5M2_RS_TNILNSP_7ScaleInE1ELSR_1EEEEEENS4_6LayoutINS5_IJNSA_ILi2EEESB_SB_EEENS5_IJSB_NSA_ILi0EEESX_EEEEENS5_IJNS4_10UnderscoreES10_S10_EEEEENS4_13SM90_TMA_LOADENS4_14ComposedLayoutINS4_7SwizzleILi3ELi4ELi3EEENS4_18smem_ptr_flag_bitsILi8EEENSU_INS5_IJSH_NSA_ILi8EEEEEENS5_IJSB_SH_EEEEEEENS4_9Copy_AtomIJNS4_39AutoVectorizingCopyWithAssumedAlignmentILi128EEESJ_EEENS4_8identityES13_NS14_IS16_S18_NSU_INS5_IJS19_SH_EEENS5_IJSH_SB_EEEEEEEvS1I_EENS_8epilogue10collective6detail29Sm90TmaWarpSpecializedAdapterINS1P_15DefaultEpilogueISJ_SL_SL_NS1O_6thread17LinearCombinationISJ_Li1EffLNS1T_9ScaleType4KindE0ELNS_15FloatRoundStyleE2ESJ_EENS1_15EpilogueDefaultEEEEEvvEEEEvNT_6ParamsE,@function
        .size           _ZN7cutlass13device_kernelINS_4gemm6kernel13GemmUniversalIN4cute5tupleIJiiiiEEENS1_10collective13CollectiveMmaINS1_39MainloopSm90TmaGmmaRmemAWarpSpecializedILi5ENS5_IJNS4_1CILi1EEESB_SB_EEENS1_35KernelTmaWarpSpecializedCooperativeEEENS5_IJNSA_ILi256EEENSA_ILi64EEENSA_ILi128EEEEEENS_12float_e5m2_tENS5_IJSB_llEEESJ_NS5_IJlSB_lEEENS4_8TiledMMAINS4_8MMA_AtomIJNS4_4SM904GMMA30MMA_64x64x32_F32E5M2E5M2_RS_TNILNSP_7ScaleInE1ELSR_1EEEEEENS4_6LayoutINS5_IJNSA_ILi2EEESB_SB_EEENS5_IJSB_NSA_ILi0EEESX_EEEEENS5_IJNS4_10UnderscoreES10_S10_EEEEENS4_13SM90_TMA_LOADENS4_14ComposedLayoutINS4_7SwizzleILi3ELi4ELi3EEENS4_18smem_ptr_flag_bitsILi8EEENSU_INS5_IJSH_NSA_ILi8EEEEEENS5_IJSB_SH_EEEEEEENS4_9Copy_AtomIJNS4_39AutoVectorizingCopyWithAssumedAlignmentILi128EEESJ_EEENS4_8identityES13_NS14_IS16_S18_NSU_INS5_IJS19_SH_EEENS5_IJSH_SB_EEEEEEEvS1I_EENS_8epilogue10collective6detail29Sm90TmaWarpSpecializedAdapterINS1P_15DefaultEpilogueISJ_SL_SL_NS1O_6thread17LinearCombinationISJ_Li1EffLNS1T_9ScaleType4KindE0ELNS_15FloatRoundStyleE2ESJ_EENS1_15EpilogueDefaultEEEEEvvEEEEvNT_6ParamsE,(.L_x_215 - _ZN7cutlass13device_kernelINS_4gemm6kernel13GemmUniversalIN4cute5tupleIJiiiiEEENS1_10collective13CollectiveMmaINS1_39MainloopSm90TmaGmmaRmemAWarpSpecializedILi5ENS5_IJNS4_1CILi1EEESB_SB_EEENS1_35KernelTmaWarpSpecializedCooperativeEEENS5_IJNSA_ILi256EEENSA_ILi64EEENSA_ILi128EEEEEENS_12float_e5m2_tENS5_IJSB_llEEESJ_NS5_IJlSB_lEEENS4_8TiledMMAINS4_8MMA_AtomIJNS4_4SM904GMMA30MMA_64x64x32_F32E5M2E5M2_RS_TNILNSP_7ScaleInE1ELSR_1EEEEEENS4_6LayoutINS5_IJNSA_ILi2EEESB_SB_EEENS5_IJSB_NSA_ILi0EEESX_EEEEENS5_IJNS4_10UnderscoreES10_S10_EEEEENS4_13SM90_TMA_LOADENS4_14ComposedLayoutINS4_7SwizzleILi3ELi4ELi3EEENS4_18smem_ptr_flag_bitsILi8EEENSU_INS5_IJSH_NSA_ILi8EEEEEENS5_IJSB_SH_EEEEEEENS4_9Copy_AtomIJNS4_39AutoVectorizingCopyWithAssumedAlignmentILi128EEESJ_EEENS4_8identityES13_NS14_IS16_S18_NSU_INS5_IJS19_SH_EEENS5_IJSH_SB_EEEEEEEvS1I_EENS_8epilogue10collective6detail29Sm90TmaWarpSpecializedAdapterINS1P_15DefaultEpilogueISJ_SL_SL_NS1O_6thread17LinearCombinationISJ_Li1EffLNS1T_9ScaleType4KindE0ELNS_15FloatRoundStyleE2ESJ_EENS1_15EpilogueDefaultEEEEEvvEEEEvNT_6ParamsE)
        .other          _ZN7cutlass13device_kernelINS_4gemm6kernel13GemmUniversalIN4cute5tupleIJiiiiEEENS1_10collective13CollectiveMmaINS1_39MainloopSm90TmaGmmaRmemAWarpSpecializedILi5ENS5_IJNS4_1CILi1EEESB_SB_EEENS1_35KernelTmaWarpSpecializedCooperativeEEENS5_IJNSA_ILi256EEENSA_ILi64EEENSA_ILi128EEEEEENS_12float_e5m2_tENS5_IJSB_llEEESJ_NS5_IJlSB_lEEENS4_8TiledMMAINS4_8MMA_AtomIJNS4_4SM904GMMA30MMA_64x64x32_F32E5M2E5M2_RS_TNILNSP_7ScaleInE1ELSR_1EEEEEENS4_6LayoutINS5_IJNSA_ILi2EEESB_SB_EEENS5_IJSB_NSA_ILi0EEESX_EEEEENS5_IJNS4_10UnderscoreES10_S10_EEEEENS4_13SM90_TMA_LOADENS4_14ComposedLayoutINS4_7SwizzleILi3ELi4ELi3EEENS4_18smem_ptr_flag_bitsILi8EEENSU_INS5_IJSH_NSA_ILi8EEEEEENS5_IJSB_SH_EEEEEEENS4_9Copy_AtomIJNS4_39AutoVectorizingCopyWithAssumedAlignmentILi128EEESJ_EEENS4_8identityES13_NS14_IS16_S18_NSU_INS5_IJS19_SH_EEENS5_IJSH_SB_EEEEEEEvS1I_EENS_8epilogue10collective6detail29Sm90TmaWarpSpecializedAdapterINS1P_15DefaultEpilogueISJ_SL_SL_NS1O_6thread17LinearCombinationISJ_Li1EffLNS1T_9ScaleType4KindE0ELNS_15FloatRoundStyleE2ESJ_EENS1_15EpilogueDefaultEEEEEvvEEEEvNT_6ParamsE,@"STO_CUDA_ENTRY STV_DEFAULT"
_ZN7cutlass13device_kernelINS_4gemm6kernel13GemmUniversalIN4cute5tupleIJiiiiEEENS1_10collective13CollectiveMmaINS1_39MainloopSm90TmaGmmaRmemAWarpSpecializedILi5ENS5_IJNS4_1CILi1EEESB_SB_EEENS1_35KernelTmaWarpSpecializedCooperativeEEENS5_IJNSA_ILi256EEENSA_ILi64EEENSA_ILi128EEEEEENS_12float_e5m2_tENS5_IJSB_llEEESJ_NS5_IJlSB_lEEENS4_8TiledMMAINS4_8MMA_AtomIJNS4_4SM904GMMA30MMA_64x64x32_F32E5M2E5M2_RS_TNILNSP_7ScaleInE1ELSR_1EEEEEENS4_6LayoutINS5_IJNSA_ILi2EEESB_SB_EEENS5_IJSB_NSA_ILi0EEESX_EEEEENS5_IJNS4_10UnderscoreES10_S10_EEEEENS4_13SM90_TMA_LOADENS4_14ComposedLayoutINS4_7SwizzleILi3ELi4ELi3EEENS4_18smem_ptr_flag_bitsILi8EEENSU_INS5_IJSH_NSA_ILi8EEEEEENS5_IJSB_SH_EEEEEEENS4_9Copy_AtomIJNS4_39AutoVectorizingCopyWithAssumedAlignmentILi128EEESJ_EEENS4_8identityES13_NS14_IS16_S18_NSU_INS5_IJS19_SH_EEENS5_IJSH_SB_EEEEEEEvS1I_EENS_8epilogue10collective6detail29Sm90TmaWarpSpecializedAdapterINS1P_15DefaultEpilogueISJ_SL_SL_NS1O_6thread17LinearCombinationISJ_Li1EffLNS1T_9ScaleType4KindE0ELNS_15FloatRoundStyleE2ESJ_EENS1_15EpilogueDefaultEEEEEvvEEEEvNT_6ParamsE:
[----:B------:R-:W0:Y:S01]  /*0000*/  LDC R1, c[0x0][0x28] ;  /* 0x00000a00ff017b82 */ /* 0x000e220000000800 */
[----:B------:R-:W1:Y:S01]  /*0010*/  S2R R18, SR_TID.X ;  /* 0x0000000000127919 */ /* 0x000e620000002100 */
[----:B------:R-:W-:Y:S01]  /*0020*/  ELECT P0, URZ, PT ;  /* 0x00000000003f782f */ /* 0x000fe20003800000 */
[----:B------:R-:W-:Y:S01]  /*0030*/  BSSY B0, `(.L_x_0) ;  /* 0x000000f000007945 */ /* 0x000fe20003800000 */
[--C-:B-1----:R-:W-:Y:S02]  /*0040*/  SHF.R.U32.HI R0, RZ, 0x5, R18.reuse ;  /* 0x00000005ff007819 */ /* 0x102fe40000011612 */
[----:B------:R-:W-:-:S03]  /*0050*/  SHF.R.U32.HI R2, RZ, 0x7, R18 ;  /* 0x00000007ff027819 */ /* 0x000fc60000011612 */
[----:B------:R-:W1:Y:S04]  /*0060*/  SHFL.IDX PT, R5, R0, RZ, 0x1f ;  /* 0x00001fff00057589 */ /* 0x000e6800000e0000 */
[----:B------:R2:W3:Y:S01]  /*0070*/  SHFL.IDX PT, R8, R2, RZ, 0x1f ;  /* 0x00001fff02087589 */ /* 0x0004e200000e0000 */
[----:B-1----:R-:W-:-:S13]  /*0080*/  ISETP.NE.OR P0, PT, R5, RZ, !P0 ;  /* 0x000000ff0500720c */ /* 0x002fda0004705670 */
[----:B0-23--:R-:W-:Y:S05]  /*0090*/  @P0 BRA `(.L_x_1) ;  /* 0x0000000000200947 */ /* 0x00dfea0003800000 */
[----:B------:R-:W-:Y:S02]  /*00a0*/  ULDC.64 UR4, c[0x0][0x198] ;  /* 0x0000660000047ab9 */ /* 0x000fe40000000a00 */
[----:B------:R-:W-:Y:S02]  /*00b0*/  UIADD3 UR6, UP0, UR4, 0xf0, URZ ;  /* 0x000000f004067890 */ /* 0x000fe4000ff1e03f */
[----:B------:R-:W-:Y:S02]  /*00c0*/  UIADD3 UR4, UP1, UR4, 0x1f0, URZ ;  /* 0x000001f004047890 */ /* 0x000fe4000ff3e03f */
[----:B------:R-:W-:Y:S02]  /*00d0*/  UIADD3.X UR7, URZ, UR5, URZ, UP0, !UPT ;  /* 0x000000053f077290 */ /* 0x000fe400087fe43f */
[----:B------:R-:W-:-:S07]  /*00e0*/  UIADD3.X UR5, URZ, UR5, URZ, UP1, !UPT ;  /* 0x000000053f057290 */ /* 0x000fce0008ffe43f */
[----:B------:R0:W-:Y:S02]  /*00f0*/  UTMACCTL.PF [UR6] ;  /* 0x00000000060079b9 */ /* 0x0001e40008040000 */
[----:B------:R0:W-:Y:S02]  /*0100*/  UTMACCTL.PF [UR4] ;  /* 0x00000000040079b9 */ /* 0x0001e40008040000 */
[----:B0-----:R-:W-:Y:S01]  /*0110*/  NOP ;  /* 0x0000000000007918 */ /* 0x001fe20000000000 */
.L_x_1:
[----:B------:R-:W-:Y:S05]  /*0120*/  BSYNC B0 ;  /* 0x0000000000007941 */ /* 0x000fea0003800000 */
.L_x_0:
[----:B------:R-:W0:Y:S02]  /*0130*/  SHFL.IDX PT, R2, R0, RZ, 0x1f ;  /* 0x00001fff00027589 */ /* 0x000e2400000e0000 */
[----:B0-----:R-:W-:-:S13]  /*0140*/  ISETP.NE.AND P0, PT, R2, RZ, PT ;  /* 0x000000ff0200720c */ /* 0x001fda0003f05270 */
[----:B------:R-:W-:Y:S05]  /*0150*/  @P0 BRA `(.L_x_2) ;  /* 0x0000000000600947 */ /* 0x000fea0003800000 */
[----:B------:R-:W0:Y:S01]  /*0160*/  S2UR UR8, SR_CgaCtaId ;  /* 0x00000000000879c3 */ /* 0x000e220000008800 */
[----:B------:R-:W-:Y:S01]  /*0170*/  UMOV UR4, 0x400 ;  /* 0x0000040000047882 */ /* 0x000fe20000000000 */
[----:B------:R-:W-:Y:S01]  /*0180*/  UMOV UR5, 0x1 ;  /* 0x0000000100057882 */ /* 0x000fe20000000000 */
[----:B------:R-:W-:Y:S01]  /*0190*/  UMOV UR6, 0x100 ;  /* 0x0000010000067882 */ /* 0x000fe20000000000 */
[----:B------:R-:W-:Y:S01]  /*01a0*/  ELECT P0, URZ, PT ;  /* 0x00000000003f782f */ /* 0x000fe20003800000 */
[----:B------:R-:W-:-:S04]  /*01b0*/  UIADD3 UR6, -UR6, 0x100000, URZ ;  /* 0x0010000006067890 */ /* 0x000fc8000fffe13f */
[----:B------:R-:W-:Y:S02]  /*01c0*/  USHF.L.U32 UR7, UR6, 0xb, URZ ;  /* 0x0000000b06077899 */ /* 0x000fe4000800063f */
[----:B------:R-:W-:Y:S02]  /*01d0*/  USHF.L.U32 UR6, UR6, 0x1, URZ ;  /* 0x0000000106067899 */ /* 0x000fe4000800063f */
[----:B0-----:R-:W-:Y:S02]  /*01e0*/  ULEA UR8, UR8, UR4, 0x18 ;  /* 0x0000000408087291 */ /* 0x001fe4000f8ec03f */
[----:B------:R-:W-:-:S04]  /*01f0*/  UIADD3 UR4, -UR5, 0x100000, URZ ;  /* 0x0010000005047890 */ /* 0x000fc8000fffe13f */
[----:B------:R-:W-:Y:S02]  /*0200*/  USHF.L.U32 UR5, UR4, 0xb, URZ ;  /* 0x0000000b04057899 */ /* 0x000fe4000800063f */
[----:B------:R-:W-:Y:S01]  /*0210*/  USHF.L.U32 UR4, UR4, 0x1, URZ ;  /* 0x0000000104047899 */ /* 0x000fe2000800063f */
[----:B------:R-:W0:Y:S11]  /*0220*/  FENCE.VIEW.ASYNC.S ;  /* 0x00000000000073c6 */ /* 0x000e360000000000 */
[----:B0-----:R0:W1:Y:S01]  /*0230*/  SYNCS.EXCH.64 URZ, [UR8], UR4 ;  /* 0x00000004083f75b2 */ /* 0x0010620008000100 */
[----:B------:R0:W2:Y:S01]  /*0240*/  SYNCS.EXCH.64 URZ, [UR8+0x28], UR6 ;  /* 0x00002806083f75b2 */ /* 0x0000a20008000100 */
[----:B------:R0:W3:Y:S01]  /*0250*/  SYNCS.EXCH.64 URZ, [UR8+0x8], UR4 ;  /* 0x00000804083f75b2 */ /* 0x0000e20008000100 */
[----:B------:R0:W4:Y:S01]  /*0260*/  SYNCS.EXCH.64 URZ, [UR8+0x30], UR6 ;  /* 0x00003006083f75b2 */ /* 0x0001220008000100 */
[----:B------:R0:W0:Y:S01]  /*0270*/  SYNCS.EXCH.64 URZ, [UR8+0x10], UR4 ;  /* 0x00001004083f75b2 */ /* 0x0000220008000100 */
[----:B------:R0:W0:Y:S01]  /*0280*/  SYNCS.EXCH.64 URZ, [UR8+0x38], UR6 ;  /* 0x00003806083f75b2 */ /* 0x0000220008000100 */
[----:B------:R0:W0:Y:S01]  /*0290*/  SYNCS.EXCH.64 URZ, [UR8+0x18], UR4 ;  /* 0x00001804083f75b2 */ /* 0x0000220008000100 */
[----:B------:R0:W0:Y:S01]  /*02a0*/  SYNCS.EXCH.64 URZ, [UR8+0x40], UR6 ;  /* 0x00004006083f75b2 */ /* 0x0000220008000100 */
[----:B------:R0:W0:Y:S01]  /*02b0*/  SYNCS.EXCH.64 URZ, [UR8+0x20], UR4 ;  /* 0x00002004083f75b2 */ /* 0x0000220008000100 */
[----:B------:R0:W0:Y:S01]  /*02c0*/  SYNCS.EXCH.64 URZ, [UR8+0x48], UR6 ;  /* 0x00004806083f75b2 */ /* 0x0000220008000100 */
[----:B------:R-:W-:Y:S01]  /*02d0*/  NOP ;  /* 0x0000000000007918 */ /* 0x000fe20000000000 */
.L_x_2:
[----:B------:R-:W5:Y:S01]  /*02e0*/  SHFL.IDX PT, R0, R0, RZ, 0x1f ;  /* 0x00001fff00007589 */ /* 0x000f6200000e0000 */
[----:B------:R-:W-:Y:S01]  /*02f0*/  ELECT P0, URZ, PT ;  /* 0x00000000003f782f */ /* 0x000fe20003800000 */
[----:B------:R-:W1:Y:S01]  /*0300*/  LDC R2, c[0x0][0x65c] ;  /* 0x00019700ff027b82 */ /* 0x000e620000000800 */
[----:B------:R-:W-:Y:S01]  /*0310*/  SHF.R.S32.HI R6, RZ, 0x1f, R5 ;  /* 0x0000001fff067819 */ /* 0x000fe20000011405 */
[----:B------:R-:W2:Y:S01]  /*0320*/  S2R R3, SR_CTAID.Y ;  /* 0x0000000000037919 */ /* 0x000ea20000002600 */
[----:B0-----:R-:W-:Y:S01]  /*0330*/  UMOV UR4, 0x20 ;  /* 0x0000002000047882 */ /* 0x001fe20000000000 */
[----:B------:R-:W-:Y:S01]  /*0340*/  ISETP.NE.AND P2, PT, R8, RZ, PT ;  /* 0x000000ff0800720c */ /* 0x000fe20003f45270 */
[----:B------:R-:W-:Y:S01]  /*0350*/  NOP ;  /* 0x0000000000007918 */ /* 0x000fe20000000000 */
[----:B------:R-:W0:Y:S01]  /*0360*/  S2R R4, SR_CTAID.X ;  /* 0x0000000000047919 */ /* 0x000e220000002500 */
[----:B------:R-:W-:Y:S01]  /*0370*/  LEA.HI R6, R6, R5, RZ, 0x2 ;  /* 0x0000000506067211 */ /* 0x000fe200078f10ff */
[----:B------:R-:W-:Y:S01]  /*0380*/  NOP ;  /* 0x0000000000007918 */ /* 0x000fe20000000000 */
[----:B-----5:R-:W-:-:S02]  /*0390*/  ISETP.NE.OR P0, PT, R0, RZ, !P0 ;  /* 0x000000ff0000720c */ /* 0x020fc40004705670 */
[----:B-1----:R-:W-:-:S04]  /*03a0*/  ISETP.NE.AND P3, PT, R2, 0x1, PT ;  /* 0x000000010200780c */ /* 0x002fc80003f65270 */
[----:B------:R-:W-:Y:S02]  /*03b0*/  P2R R0, PR, RZ, 0x8 ;  /* 0x00000008ff007803 */ /* 0x000fe40000000000 */
[----:B------:R-:W-:-:S05]  /*03c0*/  LOP3.LUT R0, R6, 0xfffffffc, RZ, 0xc0, !PT ;  /* 0xfffffffc06007812 */ /* 0x000fca00078ec0ff */
[----:B------:R-:W-:Y:S01]  /*03d0*/  VOTEU.ALL UP0, P0 ;  /* 0x00000000003f7886 */ /* 0x000fe20000000000 */
[----:B------:R-:W-:Y:S01]  /*03e0*/  IMAD.IADD R0, R5, 0x1, -R0 ;  /* 0x0000000105007824 */ /* 0x000fe200078e0a00 */
[----:B------:R-:W0:Y:S01]  /*03f0*/  @P3 LDC R17, c[0x0][0x10] ;  /* 0x00000400ff113b82 */ /* 0x000e220000000800 */
[----:B------:R-:W-:Y:S01]  /*0400*/  VOTEU.ALL UP1, P0 ;  /* 0x00000000003f7886 */ /* 0x000fe20000020000 */
[----:B--2---:R-:W-:Y:S01]  /*0410*/  @P3 IMAD.MOV.U32 R6, RZ, RZ, R3 ;  /* 0x000000ffff063224 */ /* 0x004fe200078e0003 */
[----:B------:R-:W-:Y:S01]  /*0420*/  @!UP0 UMOV UR6, 0x400 ;  /* 0x0000040000068882 */ /* 0x000fe20000000000 */
[----:B------:R-:W-:-:S04]  /*0430*/  @!UP0 UIADD3 UR4, -UR4, 0x100000, URZ ;  /* 0x0010000004048890 */ /* 0x000fc8000fffe13f */
[----:B------:R-:W-:Y:S02]  /*0440*/  @!UP0 USHF.L.U32 UR5, UR4, 0xb, URZ ;  /* 0x0000000b04058899 */ /* 0x000fe4000800063f */
[----:B------:R-:W-:Y:S01]  /*0450*/  @!UP0 USHF.L.U32 UR4, UR4, 0x1, URZ ;  /* 0x0000000104048899 */ /* 0x000fe2000800063f */
[----:B------:R-:W-:Y:S02]  /*0460*/  @P3 IMAD.MOV.U32 R7, RZ, RZ, RZ ;  /* 0x000000ffff073224 */ /* 0x000fe400078e00ff */
[----:B------:R-:W-:Y:S01]  /*0470*/  IMAD.MOV.U32 R5, RZ, RZ, RZ ;  /* 0x000000ffff057224 */ /* 0x000fe200078e00ff */
[----:B------:R-:W1:Y:S01]  /*0480*/  @!UP0 S2UR UR7, SR_CgaCtaId ;  /* 0x00000000000789c3 */ /* 0x000e620000008800 */
[----:B------:R-:W-:-:S07]  /*0490*/  @P3 IMAD.MOV.U32 R11, RZ, RZ, RZ ;  /* 0x000000ffff0b3224 */ /* 0x000fce00078e00ff */
[----:B------:R-:W2:Y:S01]  /*04a0*/  @!P3 LDC R9, c[0x0][0xc] ;  /* 0x00000300ff09bb82 */ /* 0x000ea20000000800 */
[----:B0-----:R-:W-:-:S04]  /*04b0*/  @P3 IMAD.WIDE.U32 R16, R4, R17, R6 ;  /* 0x0000001104103225 */ /* 0x001fc800078e0006 */
[----:B------:R-:W-:Y:S01]  /*04c0*/  @P3 IMAD.IADD R17, R17, 0x1, R11 ;  /* 0x0000000111113824 */ /* 0x000fe200078e020b */
[----:B-1----:R-:W-:Y:S01]  /*04d0*/  @!UP0 ULEA UR6, UR7, UR6, 0x18 ;  /* 0x0000000607068291 */ /* 0x002fe2000f8ec03f */
[----:B------:R-:W-:Y:S01]  /*04e0*/  VOTEU.ALL UP0, P0 ;  /* 0x00000000003f7886 */ /* 0x000fe20000000000 */
[----:B------:R-:W-:-:S04]  /*04f0*/  ISETP.NE.AND P0, PT, R0, 0x3, PT ;  /* 0x000000030000780c */ /* 0x000fc80003f05270 */
[----:B------:R-:W-:Y:S01]  /*0500*/  ISETP.EQ.OR P0, PT, R0, RZ, !P0 ;  /* 0x000000ff0000720c */ /* 0x000fe20004702670 */
[----:B--2---:R-:W-:-:S03]  /*0510*/  @!P3 IMAD.WIDE.U32 R6, R9, R3, R4 ;  /* 0x000000030906b225 */ /* 0x004fc600078e0004 */
[C---:B------:R-:W-:Y:S01]  /*0520*/  ISETP.EQ.AND P0, PT, R8.reuse, RZ, P0 ;  /* 0x000000ff0800720c */ /* 0x040fe20000702270 */
[----:B------:R-:W-:Y:S01]  /*0530*/  VIADD R8, R8, 0xffffffff ;  /* 0xffffffff08087836 */ /* 0x000fe20000000000 */
[----:B------:R-:W0:Y:S02]  /*0540*/  FENCE.VIEW.ASYNC.S ;  /* 0x00000000000073c6 */ /* 0x000e240000000000 */
[----:B0-----:R0:W3:Y:S01]  /*0550*/  @!UP0 SYNCS.EXCH.64 URZ, [UR6+0x60], UR4 ;  /* 0x00006004063f85b2 */ /* 0x0010e20008000100 */
[----:B------:R-:W-:Y:S01]  /*0560*/  @!P3 IMAD.MOV.U32 R16, RZ, RZ, R6 ;  /* 0x000000ffff10b224 */ /* 0x000fe200078e0006 */
[----:B------:R-:W-:Y:S01]  /*0570*/  SEL R19, RZ, 0x1, !P0 ;  /* 0x00000001ff137807 */ /* 0x000fe20004000000 */
[----:B------:R-:W-:Y:S01]  /*0580*/  @!P3 IMAD.MOV.U32 R17, RZ, RZ, R7 ;  /* 0x000000ffff11b224 */ /* 0x000fe200078e0007 */
[----:B------:R-:W-:-:S04]  /*0590*/  ISETP.GE.U32.AND P1, PT, R8, 0x2, PT ;  /* 0x000000020800780c */ /* 0x000fc80003f26070 */
[----:B------:R-:W-:Y:S01]  /*05a0*/  SEL R19, R19, 0x2, P1 ;  /* 0x0000000213137807 */ /* 0x000fe20000800000 */
[----:B------:R0:W3:Y:S01]  /*05b0*/  @!UP1 SYNCS.EXCH.64 URZ, [UR6+0x68], UR4 ;  /* 0x00006804063f95b2 */ /* 0x0000e20008000100 */
[----:B------:R-:W-:Y:S01]  /*05c0*/  NOP ;  /* 0x0000000000007918 */ /* 0x000fe20000000000 */
[----:B---34-:R-:W-:Y:S06]  /*05d0*/  BAR.SYNC.DEFER_BLOCKING 0x0 ;  /* 0x0000000000007b1d */ /* 0x018fec0000010000 */
[----:B------:R-:W-:Y:S05]  /*05e0*/  @!P2 BRA `(.L_x_3) ;  /* 0x000000980084a947 */ /* 0x000fea0003800000 */
[----:B------:R-:W-:-:S13]  /*05f0*/  ISETP.GT.U32.AND P0, PT, R8, 0x1, PT ;  /* 0x000000010800780c */ /* 0x000fda0003f04070 */
[----:B0-----:R-:W-:Y:S05]  /*0600*/  @P0 EXIT ;  /* 0x000000000000094d */ /* 0x001fea0003800000 */
[----:B------:R-:W-:Y:S01]  /*0610*/  ULDC.64 UR4, c[0x0][0x650] ;  /* 0x0001940000047ab9 */ /* 0x000fe20000000a00 */
[----:B------:R-:W-:Y:S01]  /*0620*/  PRMT R0, RZ, 0x7610, R0 ;  /* 0x00007610ff007816 */ /* 0x000fe20000000000 */
[----:B------:R-:W-:Y:S01]  /*0630*/  IMAD.MOV.U32 R90, RZ, RZ, -0x1 ;  /* 0xffffffffff5a7424 */ /* 0x000fe200078e00ff */
[----:B------:R-:W-:Y:S01]  /*0640*/  ISETP.GE.U32.AND P0, PT, R16, UR4, PT ;  /* 0x0000000410007c0c */ /* 0x000fe2000bf06070 */
[----:B------:R-:W-:Y:S02]  /*0650*/  IMAD.MOV.U32 R89, RZ, RZ, -0x1 ;  /* 0xffffffffff597424 */ /* 0x000fe400078e00ff */
[----:B------:R-:W-:Y:S01]  /*0660*/  IMAD.MOV.U32 R88, RZ, RZ, -0x1 ;  /* 0xffffffffff587424 */ /* 0x000fe200078e00ff */
[----:B------:R-:W-:-:S13]  /*0670*/  ISETP.GE.U32.AND.EX P0, PT, R17, UR5, PT, P0 ;  /* 0x0000000511007c0c */ /* 0x000fda000bf06100 */
[----:B------:R-:W-:Y:S05]  /*0680*/  @P0 BRA `(.L_x_4) ;  /* 0x0000000400540947 */ /* 0x000fea0003800000 */
[----:B------:R-:W0:Y:S01]  /*0690*/  LDC.64 R14, c[0x0][0x628] ;  /* 0x00018a00ff0e7b82 */ /* 0x000e220000000a00 */
[----:B------:R-:W-:Y:S02]  /*06a0*/  IMAD.MOV.U32 R6, RZ, RZ, R16 ;  /* 0x000000ffff067224 */ /* 0x000fe400078e0010 */
[----:B------:R-:W-:-:S05]  /*06b0*/  IMAD.MOV.U32 R7, RZ, RZ, R17 ;  /* 0x000000ffff077224 */ /* 0x000fca00078e0011 */
[----:B------:R-:W1:Y:S08]  /*06c0*/  LDC R0, c[0x0][0x630] ;  /* 0x00018c00ff007b82 */ /* 0x000e700000000800 */
[----:B------:R-:W2:Y:S01]  /*06d0*/  LDC.64 R20, c[0x0][0x620] ;  /* 0x00018800ff147b82 */ /* 0x000ea20000000a00 */
[----:B0-----:R-:W-:-:S04]  /*06e0*/  ISETP.NE.U32.AND P0, PT, R14, RZ, PT ;  /* 0x000000ff0e00720c */ /* 0x001fc80003f05070 */
[----:B------:R-:W-:-:S13]  /*06f0*/  ISETP.NE.AND.EX P0, PT, R15, RZ, PT, P0 ;  /* 0x000000ff0f00720c */ /* 0x000fda0003f05300 */
[----:B-12---:R-:W-:Y:S05]  /*0700*/  @!P0 BRA `(.L_x_5) ;  /* 0x0000000000288947 */ /* 0x006fea0003800000 */
[----:B------:R-:W0:Y:S02]  /*0710*/  LDC R11, c[0x0][0x634] ;  /* 0x00018d00ff0b7b82 */ /* 0x000e240000000800 */
[----:B0-----:R-:W-:-:S05]  /*0720*/  IADD3 R11, P0, R16, R11, RZ ;  /* 0x0000000b100b7210 */ /* 0x001fca0007f1e0ff */
[----:B------:R-:W-:-:S04]  /*0730*/  IMAD.X R13, RZ, RZ, R17, P0 ;  /* 0x000000ffff0d7224 */ /* 0x000fc800000e0611 */
[----:B------:R-:W-:-:S04]  /*0740*/  IMAD.WIDE.U32 R6, R13, R14, RZ ;  /* 0x0000000e0d067225 */ /* 0x000fc800078e00ff */
[----:B------:R-:W-:-:S04]  /*0750*/  IMAD.WIDE.U32 R8, P0, R11, R15, R6 ;  /* 0x0000000f0b087225 */ /* 0x000fc80007800006 */
[----:B------:R-:W-:-:S04]  /*0760*/  IMAD.WIDE.U32 R6, R11, R14, RZ ;  /* 0x0000000e0b067225 */ /* 0x000fc800078e00ff */
[----:B------:R-:W-:Y:S01]  /*0770*/  IMAD.X R11, RZ, RZ, RZ, P0 ;  /* 0x000000ffff0b7224 */ /* 0x000fe200000e06ff */
[----:B------:R-:W-:Y:S01]  /*0780*/  IADD3 RZ, P0, R7, R8, RZ ;  /* 0x0000000807ff7210 */ /* 0x000fe20007f1e0ff */
[----:B------:R-:W-:-:S04]  /*0790*/  IMAD.MOV.U32 R10, RZ, RZ, R9 ;  /* 0x000000ffff0a7224 */ /* 0x000fc800078e0009 */
[----:B------:R-:W-:-:S08]  /*07a0*/  IMAD.WIDE.U32.X R6, R13, R15, R10, P0 ;  /* 0x0000000f0d067225 */ /* 0x000fd000000e040a */
.L_x_5:
[-CC-:B------:R-:W-:Y:S01]  /*07b0*/  SHF.R.U64 R88, R6, R0.reuse, R7.reuse ;  /* 0x0000000006587219 */ /* 0x180fe20000001207 */
[----:B------:R-:W0:Y:S01]  /*07c0*/  LDC R10, c[0x0][0x618] ;  /* 0x00018600ff0a7b82 */ /* 0x000e220000000800 */
[----:B------:R-:W-:Y:S01]  /*07d0*/  SHF.R.U32.HI R5, RZ, R0, R7 ;  /* 0x00000000ff057219 */ /* 0x000fe20000011607 */
[----:B------:R-:W-:Y:S01]  /*07e0*/  ULDC UR4, c[0x0][0x150] ;  /* 0x0000540000047ab9 */ /* 0x000fe20000000800 */
[----:B------:R-:W-:Y:S02]  /*07f0*/  IADD3 R9, P0, RZ, -R88, RZ ;  /* 0x80000058ff097210 */ /* 0x000fe40007f1e0ff */
[----:B------:R-:W-:-:S03]  /*0800*/  I2FP.F32.U32 R0, R4 ;  /* 0x0000000400007245 */ /* 0x000fc60000201000 */
[----:B------:R-:W1:Y:S01]  /*0810*/  LDC.64 R26, c[0x0][0x640] ;  /* 0x00019000ff1a7b82 */ /* 0x000e620000000a00 */
[----:B------:R-:W-:Y:S02]  /*0820*/  IMAD.X R11, RZ, RZ, ~R5, P0 ;  /* 0x000000ffff0b7224 */ /* 0x000fe400000e0e05 */
[----:B------:R-:W-:Y:S01]  /*0830*/  FMUL R0, R0, UR4 ;  /* 0x0000000400007c20 */ /* 0x000fe20008400000 */
[----:B------:R-:W-:Y:S01]  /*0840*/  IMAD.WIDE.U32 R6, R9, R20, R16 ;  /* 0x0000001409067225 */ /* 0x000fe200078e0010 */
[----:B------:R-:W-:-:S03]  /*0850*/  ULDC UR4, c[0x0][0x154] ;  /* 0x0000550000047ab9 */ /* 0x000fc60000000800 */
[----:B------:R-:W-:Y:S01]  /*0860*/  IMAD R8, R11, R20, RZ ;  /* 0x000000140b087224 */ /* 0x000fe200078e02ff */
[----:B------:R-:W2:Y:S01]  /*0870*/  LDC R5, c[0x0][0x144] ;  /* 0x00005100ff057b82 */ /* 0x000ea20000000800 */
[----:B------:R-:W3:Y:S02]  /*0880*/  F2I.U32.TRUNC.NTZ R0, R0 ;  /* 0x0000000000007305 */ /* 0x000ee4000020f000 */
[----:B------:R-:W-:-:S04]  /*0890*/  IMAD R9, R9, R21, R8 ;  /* 0x0000001509097224 */ /* 0x000fc800078e0208 */
[----:B------:R-:W-:Y:S01]  /*08a0*/  IMAD.IADD R7, R7, 0x1, R9 ;  /* 0x0000000107077824 */ /* 0x000fe200078e0209 */
[----:B------:R-:W4:Y:S01]  /*08b0*/  LDC R12, c[0x0][0x608] ;  /* 0x00018200ff0c7b82 */ /* 0x000f220000000800 */
[----:B------:R-:W-:-:S03]  /*08c0*/  IMAD.MOV.U32 R9, RZ, RZ, -0x1 ;  /* 0xffffffffff097424 */ /* 0x000fc600078e00ff */
[-CC-:B0-----:R-:W-:Y:S02]  /*08d0*/  SHF.R.U64 R20, R6, R10.reuse, R7.reuse ;  /* 0x0000000a06147219 */ /* 0x181fe40000001207 */
[----:B------:R-:W-:Y:S02]  /*08e0*/  I2FP.F32.U32 R6, R3 ;  /* 0x0000000300067245 */ /* 0x000fe40000201000 */
[----:B------:R-:W0:Y:S01]  /*08f0*/  LDC R24, c[0x0][0x658] ;  /* 0x00019600ff187b82 */ /* 0x000e220000000800 */
[----:B-1----:R-:W-:Y:S01]  /*0900*/  ISETP.NE.U32.AND P0, PT, R26, RZ, PT ;  /* 0x000000ff1a00720c */ /* 0x002fe20003f05070 */
[----:B---3--:R-:W-:Y:S01]  /*0910*/  IMAD.MOV R8, RZ, RZ, -R0 ;  /* 0x000000ffff087224 */ /* 0x008fe200078e0a00 */
[----:B------:R-:W-:Y:S01]  /*0920*/  SHF.R.U32.HI R7, RZ, R10, R7 ;  /* 0x0000000aff077219 */ /* 0x000fe20000011607 */
[----:B------:R-:W-:Y:S01]  /*0930*/  FMUL R6, R6, UR4 ;  /* 0x0000000406067c20 */ /* 0x000fe20008400000 */
[----:B------:R-:W-:-:S03]  /*0940*/  ISETP.NE.AND.EX P0, PT, R27, RZ, PT, P0 ;  /* 0x000000ff1b00720c */ /* 0x000fc60003f05300 */
[----:B------:R-:W1:Y:S01]  /*0950*/  LDC R14, c[0x0][0x148] ;  /* 0x00005200ff0e7b82 */ /* 0x000e620000000800 */
[----:B--2---:R-:W-:-:S07]  /*0960*/  IMAD R0, R5, R8, R4 ;  /* 0x0000000805007224 */ /* 0x004fce00078e0204 */
[----:B------:R-:W2:Y:S01]  /*0970*/  LDC R22, c[0x0][0x600] ;  /* 0x00018000ff167b82 */ /* 0x000ea20000000800 */
[-CC-:B----4-:R-:W-:Y:S02]  /*0980*/  SHF.R.U64 R28, R20, R12.reuse, R7.reuse ;  /* 0x0000000c141c7219 */ /* 0x190fe40000001207 */
[----:B------:R-:W-:Y:S01]  /*0990*/  SHF.R.U32.HI R5, RZ, R12, R7 ;  /* 0x0000000cff057219 */ /* 0x000fe20000011607 */
[----:B------:R-:W-:Y:S01]  /*09a0*/  IMAD.MOV.U32 R7, RZ, RZ, 0x1 ;  /* 0x00000001ff077424 */ /* 0x000fe200078e00ff */
[----:B------:R3:W4:Y:S03]  /*09b0*/  F2I.U32.TRUNC.NTZ R12, R6 ;  /* 0x00000006000c7305 */ /* 0x000726000020f000 */
[----:B------:R-:W1:Y:S01]  /*09c0*/  LDC R15, c[0x0][0x648] ;  /* 0x00019200ff0f7b82 */ /* 0x000e620000000800 */
[-C--:B0-----:R-:W-:Y:S02]  /*09d0*/  SHF.L.U32 R4, R9, R24.reuse, RZ ;  /* 0x0000001809047219 */ /* 0x081fe400000006ff */
[----:B------:R-:W-:-:S02]  /*09e0*/  SHF.R.U64 R30, R28, R24, R5 ;  /* 0x000000181c1e7219 */ /* 0x000fc40000001205 */
[----:B------:R-:W-:Y:S02]  /*09f0*/  LOP3.LUT R11, RZ, R4, RZ, 0x33, !PT ;  /* 0x00000004ff0b7212 */ /* 0x000fe400078e33ff */
[-C--:B------:R-:W-:Y:S01]  /*0a00*/  SHF.R.U32.HI R5, RZ, R24.reuse, R5 ;  /* 0x00000018ff057219 */ /* 0x080fe20000011605 */
[----:B------:R-:W0:Y:S01]  /*0a10*/  LDC R21, c[0x0][0x638] ;  /* 0x00018e00ff157b82 */ /* 0x000e220000000800 */
[----:B------:R-:W-:Y:S01]  /*0a20*/  SHF.L.U32 R10, R7, R24, RZ ;  /* 0x00000018070a7219 */ /* 0x000fe200000006ff */
[----:B------:R-:W-:-:S06]  /*0a30*/  IMAD.MOV.U32 R4, RZ, RZ, R30 ;  /* 0x000000ffff047224 */ /* 0x000fcc00078e001e */
[----:B------:R-:W0:Y:S01]  /*0a40*/  LDC R90, c[0x0][0x610] ;  /* 0x00018400ff5a7b82 */ /* 0x000e220000000800 */
[----:B---34-:R-:W-:Y:S05]  /*0a50*/  @!P0 BRA `(.L_x_6) ;  /* 0x0000000000288947 */ /* 0x018fea0003800000 */
[----:B------:R-:W3:Y:S02]  /*0a60*/  LDC R9, c[0x0][0x64c] ;  /* 0x00019300ff097b82 */ /* 0x000ee40000000800 */
[----:B---3--:R-:W-:-:S05]  /*0a70*/  IADD3 R9, P0, R30, R9, RZ ;  /* 0x000000091e097210 */ /* 0x008fca0007f1e0ff */
        /* <DEDUP_REMOVED lines=8> */
.L_x_6:
[----:B-1----:R-:W-:Y:S01]  /*0b00*/  SHF.R.U64 R4, R4, R15, R5 ;  /* 0x0000000f04047219 */ /* 0x002fe20000001205 */
[----:B--2---:R-:W-:Y:S01]  /*0b10*/  VIADD R5, R22, 0xffffffff ;  /* 0xffffffff16057836 */ /* 0x004fe20000000000 */
[----:B------:R-:W-:Y:S01]  /*0b20*/  LOP3.LUT R11, R28, R11, RZ, 0xc0, !PT ;  /* 0x0000000b1c0b7212 */ /* 0x000fe200078ec0ff */
[----:B------:R-:W-:Y:S02]  /*0b30*/  IMAD.MOV R12, RZ, RZ, -R12 ;  /* 0x000000ffff0c7224 */ /* 0x000fe400078e0a0c */
[----:B------:R-:W-:Y:S01]  /*0b40*/  IMAD.MOV R6, RZ, RZ, -R4 ;  /* 0x000000ffff067224 */ /* 0x000fe200078e0a04 */
[----:B------:R-:W-:Y:S01]  /*0b50*/  LOP3.LUT R5, R20, R5, RZ, 0xc0, !PT ;  /* 0x0000000514057212 */ /* 0x000fe200078ec0ff */
[----:B------:R-:W-:Y:S02]  /*0b60*/  @P3 IMAD R0, R14, R12, R3 ;  /* 0x0000000c0e003224 */ /* 0x000fe400078e0203 */
[----:B------:R-:W-:Y:S02]  /*0b70*/  IMAD R11, R10, R4, R11 ;  /* 0x000000040a0b7224 */ /* 0x000fe400078e020b */
[----:B0-----:R-:W-:-:S02]  /*0b80*/  IMAD R3, R6, R21, R30 ;  /* 0x0000001506037224 */ /* 0x001fc400078e021e */
[----:B------:R-:W-:Y:S02]  /*0b90*/  IMAD R90, R11, R90, R0 ;  /* 0x0000005a0b5a7224 */ /* 0x000fe400078e0200 */
[----:B------:R-:W-:Y:S02]  /*0ba0*/  IMAD R3, R3, R22, R5 ;  /* 0x0000001603037224 */ /* 0x000fe400078e0205 */
[----:B------:R-:W-:-:S03]  /*0bb0*/  IMAD.MOV.U32 R0, RZ, RZ, 0x1 ;  /* 0x00000001ff007424 */ /* 0x000fc600078e00ff */
[----:B------:R-:W-:Y:S02]  /*0bc0*/  SEL R89, R3, R90, !P3 ;  /* 0x0000005a03597207 */ /* 0x000fe40005800000 */
[----:B------:R-:W-:-:S07]  /*0bd0*/  SEL R90, R90, R3, !P3 ;  /* 0x000000035a5a7207 */ /* 0x000fce0005800000 */
.L_x_4:
[----:B------:R-:W-:-:S08]  /*0be0*/  NOP ;  /* 0x0000000000007918 */ /* 0x000fd00000000000 */
[----:B------:R-:W0:Y:S02]  /*0bf0*/  USETMAXREG.TRY_ALLOC.CTAPOOL UP0, 0xe8 ;  /* 0x000000e8000079c8 */ /* 0x000e240008000600 */
[----:B0-----:R-:W-:-:S13]  /*0c00*/  PLOP3.LUT P0, PT, PT, PT, UP0, 0x80, 0x0 ;  /* 0x000000000000781c */ /* 0x001fda0003f0f008 */
[----:B------:R-:W-:Y:S05]  /*0c10*/  @!P0 BRA `(.L_x_4) ;  /* 0xfffffffc00f08947 */ /* 0x000fea000383ffff */
[----:B------:R-:W-:Y:S01]  /*0c20*/  ULDC.64 UR4, c[0x0][0x598] ;  /* 0x0001660000047ab9 */ /* 0x000fe20000000a00 */
[----:B------:R-:W-:Y:S01]  /*0c30*/  ULDC.64 UR36, c[0x0][0x208] ;  /* 0x0000820000247ab9 */ /* 0x000fe20000000a00 */
[----:B------:R-:W-:-:S04]  /*0c40*/  ISETP.NE.U32.AND P0, PT, RZ, UR4, PT ;  /* 0x00000004ff007c0c */ /* 0x000fc8000bf05070 */
[----:B------:R-:W-:-:S13]  /*0c50*/  ISETP.NE.AND.EX P0, PT, RZ, UR5, PT, P0 ;  /* 0x00000005ff007c0c */ /* 0x000fda000bf05300 */
[----:B------:R-:W-:Y:S05]  /*0c60*/  @!P0 BRA `(.L_x_7) ;  /* 0x00000000001c8947 */ /* 0x000fea0003800000 */
[----:B------:R-:W0:Y:S02]  /*0c70*/  LDC.64 R4, c[0x0][0x598] ;  /* 0x00016600ff047b82 */ /* 0x000e240000000a00 */
[----:B0-----:R-:W2:Y:S02]  /*0c80*/  LDG.E.64 R4, desc[UR36][R4.64] ;  /* 0x0000002404047981 */ /* 0x001ea4000c1e1b00 */
[----:B--2---:R-:W-:-:S04]  /*0c90*/  ISETP.NE.U32.AND P0, PT, R4, RZ, PT ;  /* 0x000000ff0400720c */ /* 0x004fc80003f05070 */
[----:B------:R-:W-:-:S13]  /*0ca0*/  ISETP.NE.AND.EX P0, PT, R5, RZ, PT, P0 ;  /* 0x000000ff0500720c */ /* 0x000fda0003f05300 */
[----:B------:R-:W-:Y:S05]  /*0cb0*/  @!P0 BRA `(.L_x_7) ;  /* 0x0000000000088947 */ /* 0x000fea0003800000 */
[----:B------:R0:W5:Y:S01]  /*0cc0*/  LD.E R91, desc[UR36][R4.64] ;  /* 0x00000024045b7980 */ /* 0x000162000c101900 */
[----:B------:R-:W-:Y:S05]  /*0cd0*/  BRA `(.L_x_8) ;  /* 0x0000000000247947 */ /* 0x000fea0003800000 */
.L_x_7:
[----:B------:R-:W-:Y:S02]  /*0ce0*/  ULDC.64 UR4, c[0x0][0x588] ;  /* 0x0001620000047ab9 */ /* 0x000fe40000000a00 */
[----:B------:R-:W-:-:S04]  /*0cf0*/  ISETP.NE.U32.AND P0, PT, RZ, UR4, PT ;  /* 0x00000004ff007c0c */ /* 0x000fc8000bf05070 */
[----:B------:R-:W-:-:S13]  /*0d00*/  ISETP.NE.AND.EX P0, PT, RZ, UR5, PT, P0 ;  /* 0x00000005ff007c0c */ /* 0x000fda000bf05300 */
[----:B------:R-:W-:Y:S05]  /*0d10*/  @!P0 BRA `(.L_x_9) ;  /* 0x00000000000c8947 */ /* 0x000fea0003800000 */
[----:B------:R-:W0:Y:S02]  /*0d20*/  LDC.64 R4, c[0x0][0x588] ;  /* 0x00016200ff047b82 */ /* 0x000e240000000a00 */
[----:B0-----:R1:W5:Y:S01]  /*0d30*/  LDG.E R91, desc[UR36][R4.64] ;  /* 0x00000024045b7981 */ /* 0x001362000c1e1900 */
[----:B------:R-:W-:Y:S05]  /*0d40*/  BRA `(.L_x_8) ;  /* 0x0000000000087947 */ /* 0x000fea0003800000 */
.L_x_9:
[----:B------:R-:W-:Y:S02]  /*0d50*/  ULDC UR4, c[0x0][0x580] ;  /* 0x0001600000047ab9 */ /* 0x000fe40000000800 */
[----:B------:R-:W-:-:S07]  /*0d60*/  IMAD.U32 R91, RZ, RZ, UR4 ;  /* 0x00000004ff5b7e24 */ /* 0x000fce000f8e00ff */
.L_x_8:
[----:B------:R-:W-:Y:S02]  /*0d70*/  ULDC.64 UR4, c[0x0][0x5a0] ;  /* 0x0001680000047ab9 */ /* 0x000fe40000000a00 */
[----:B------:R-:W-:-:S04]  /*0d80*/  ISETP.NE.U32.AND P0, PT, RZ, UR4, PT ;  /* 0x00000004ff007c0c */ /* 0x000fc8000bf05070 */
[----:B------:R-:W-:-:S13]  /*0d90*/  ISETP.NE.AND.EX P0, PT, RZ, UR5, PT, P0 ;  /* 0x00000005ff007c0c */ /* 0x000fda000bf05300 */
[----:B------:R-:W-:Y:S05]  /*0da0*/  @!P0 BRA `(.L_x_10) ;  /* 0x00000000001c8947 */ /* 0x000fea0003800000 */
[----:B01----:R-:W0:Y:S02]  /*0db0*/  LDC.64 R4, c[0x0][0x5a0] ;  /* 0x00016800ff047b82 */ /* 0x003e240000000a00 */
[----:B0-----:R-:W2:Y:S02]  /*0dc0*/  LDG.E.64 R4, desc[UR36][R4.64] ;  /* 0x0000002404047981 */ /* 0x001ea4000c1e1b00 */
[----:B--2---:R-:W-:-:S04]  /*0dd0*/  ISETP.NE.U32.AND P0, PT, R4, RZ, PT ;  /* 0x000000ff0400720c */ /* 0x004fc80003f05070 */
[----:B------:R-:W-:-:S13]  /*0de0*/  ISETP.NE.AND.EX P0, PT, R5, RZ, PT, P0 ;  /* 0x000000ff0500720c */ /* 0x000fda0003f05300 */
[----:B------:R-:W-:Y:S05]  /*0df0*/  @!P0 BRA `(.L_x_10) ;  /* 0x0000000000088947 */ /* 0x000fea0003800000 */
[----:B------:R0:W5:Y:S01]  /*0e00*/  LD.E R92, desc[UR36][R4.64] ;  /* 0x00000024045c7980 */ /* 0x000162000c101900 */
[----:B------:R-:W-:Y:S05]  /*0e10*/  BRA `(.L_x_11) ;  /* 0x0000000000247947 */ /* 0x000fea0003800000 */
.L_x_10:
[----:B------:R-:W-:Y:S02]  /*0e20*/  ULDC.64 UR4, c[0x0][0x590] ;  /* 0x0001640000047ab9 */ /* 0x000fe40000000a00 */
[----:B------:R-:W-:-:S04]  /*0e30*/  ISETP.NE.U32.AND P0, PT, RZ, UR4, PT ;  /* 0x00000004ff007c0c */ /* 0x000fc8000bf05070 */
[----:B------:R-:W-:-:S13]  /*0e40*/  ISETP.NE.AND.EX P0, PT, RZ, UR5, PT, P0 ;  /* 0x00000005ff007c0c */ /* 0x000fda000bf05300 */
[----:B------:R-:W-:Y:S05]  /*0e50*/  @!P0 BRA `(.L_x_12) ;  /* 0x00000000000c8947 */ /* 0x000fea0003800000 */
[----:B------:R-:W2:Y:S02]  /*0e60*/  LDC.64 R92, c[0x0][0x590] ;  /* 0x00016400ff5c7b82 */ /* 0x000ea40000000a00 */
[----:B--2---:R2:W5:Y:S01]  /*0e70*/  LDG.E R92, desc[UR36][R92.64] ;  /* 0x000000245c5c7981 */ /* 0x004562000c1e1900 */
[----:B------:R-:W-:Y:S05]  /*0e80*/  BRA `(.L_x_11) ;  /* 0x0000000000087947 */ /* 0x000fea0003800000 */
.L_x_12:
[----:B------:R-:W-:Y:S02]  /*0e90*/  ULDC UR4, c[0x0][0x584] ;  /* 0x0001610000047ab9 */ /* 0x000fe40000000800 */
[----:B------:R-:W-:-:S07]  /*0ea0*/  IMAD.U32 R92, RZ, RZ, UR4 ;  /* 0x00000004ff5c7e24 */ /* 0x000fce000f8e00ff */
.L_x_11:
[----:B------:R-:W-:-:S13]  /*0eb0*/  LOP3.LUT P0, RZ, R0, 0xff, RZ, 0xc0, !PT ;  /* 0x000000ff00ff7812 */ /* 0x000fda000780c0ff */
[----:B------:R-:W-:Y:S05]  /*0ec0*/  @!P0 EXIT ;  /* 0x000000000000894d */ /* 0x000fea0003800000 */
[----:B------:R-:W-:Y:S01]  /*0ed0*/  ULDC UR4, c[0x0][0x28c] ;  /* 0x0000a30000047ab9 */ /* 0x000fe20000000800 */
[----:B------:R-:W-:Y:S01]  /*0ee0*/  UMOV UR38, URZ ;  /* 0x0000003f00267c82 */ /* 0x000fe20008000000 */
[----:B------:R-:W-:Y:S01]  /*0ef0*/  UIADD3 UR4, UR4, 0x7f, URZ ;  /* 0x0000007f04047890 */ /* 0x000fe2000fffe03f */
[----:B------:R-:W-:-:S03]  /*0f00*/  UMOV UR39, URZ ;  /* 0x0000003f00277c82 */ /* 0x000fc60008000000 */
[----:B------:R-:W-:-:S04]  /*0f10*/  USHF.R.S32.HI UR5, URZ, 0x1f, UR4 ;  /* 0x0000001f3f057899 */ /* 0x000fc80008011404 */
[----:B------:R-:W-:-:S04]  /*0f20*/  ULEA.HI UR5, UR5, UR4, URZ, 0x7 ;  /* 0x0000000405057291 */ /* 0x000fc8000f8f383f */
[----:B------:R-:W-:-:S12]  /*0f30*/  USHF.R.S32.HI UR40, URZ, 0x7, UR5 ;  /* 0x000000073f287899 */ /* 0x000fd80008011405 */
.L_x_173:
[----:B---3--:R-:W3:Y:S01]  /*0f40*/  S2R R3, SR_CgaCtaId ;  /* 0x0000000000037919 */ /* 0x008ee20000008800 */
[----:B------:R-:W-:-:S04]  /*0f50*/  MOV R0, 0x400 ;  /* 0x0000040000007802 */ /* 0x000fc80000000f00 */
[----:B---3--:R-:W-:-:S05]  /*0f60*/  LEA R0, R3, R0, 0x18 ;  /* 0x0000000003007211 */ /* 0x008fca00078ec0ff */
[----:B------:R-:W-:-:S05]  /*0f70*/  VIADD R0, R0, 0x800 ;  /* 0x0000080000007836 */ /* 0x000fca0000000000 */
[----:B------:R-:W-:-:S13]  /*0f80*/  LOP3.LUT P0, RZ, R0, 0x3ff, RZ, 0xc0, !PT ;  /* 0x000003ff00ff7812 */ /* 0x000fda000780c0ff */
[----:B-1--4-:R-:W-:Y:S05]  /*0f90*/  @!P0 BRA `(.L_x_13) ;  /* 0x0000000000408947 */ /* 0x012fea0003800000 */
[----:B------:R-:W-:Y:S01]  /*0fa0*/  MOV R0, 0x0 ;  /* 0x0000000000007802 */ /* 0x000fe20000000f00 */
[----:B------:R-:W-:Y:S01]  /*0fb0*/  ULDC.64 UR4, c[0x4][0x70] ;  /* 0x01001c0000047ab9 */ /* 0x000fe20000000a00 */
[----:B------:R-:W-:Y:S01]  /*0fc0*/  ULDC.64 UR6, c[0x4][0x8] ;  /* 0x0100020000067ab9 */ /* 0x000fe20000000a00 */
[----:B01----:R-:W-:Y:S01]  /*0fd0*/  IMAD.U32 R4, RZ, RZ, UR4 ;  /* 0x00000004ff047e24 */ /* 0x003fe2000f8e00ff */
[----:B------:R0:W1:Y:S01]  /*0fe0*/  LDC.64 R14, c[0x4][R0] ;  /* 0x01000000000e7b82 */ /* 0x0000620000000a00 */
[----:B------:R-:W-:Y:S01]  /*0ff0*/  IMAD.U32 R5, RZ, RZ, UR5 ;  /* 0x00000005ff057e24 */ /* 0x000fe2000f8e00ff */
[----:B------:R-:W-:Y:S01]  /*1000*/  ULDC.64 UR4, c[0x4][0x78] ;  /* 0x01001e0000047ab9 */ /* 0x000fe20000000a00 */
[----:B------:R-:W-:Y:S02]  /*1010*/  IMAD.U32 R10, RZ, RZ, UR6 ;  /* 0x00000006ff0a7e24 */ /* 0x000fe4000f8e00ff */
[----:B------:R-:W-:Y:S02]  /*1020*/  IMAD.U32 R6, RZ, RZ, UR4 ;  /* 0x00000004ff067e24 */ /* 0x000fe4000f8e00ff */
[----:B------:R-:W-:-:S02]  /*1030*/  IMAD.U32 R7, RZ, RZ, UR5 ;  /* 0x00000005ff077e24 */ /* 0x000fc4000f8e00ff */
[----:B------:R-:W-:Y:S02]  /*1040*/  IMAD.U32 R11, RZ, RZ, UR7 ;  /* 0x00000007ff0b7e24 */ /* 0x000fe4000f8e00ff */
[----:B------:R-:W-:Y:S02]  /*1050*/  IMAD.MOV.U32 R8, RZ, RZ, 0x70 ;  /* 0x00000070ff087424 */ /* 0x000fe400078e00ff */
[----:B------:R-:W-:Y:S02]  /*1060*/  IMAD.MOV.U32 R12, RZ, RZ, 0x1 ;  /* 0x00000001ff0c7424 */ /* 0x000fe400078e00ff */
[----:B0-----:R-:W-:-:S07]  /*1070*/  IMAD.MOV.U32 R13, RZ, RZ, RZ ;  /* 0x000000ffff0d7224 */ /* 0x001fce00078e00ff */
[----:B------:R-:W-:-:S07]  /*1080*/  LEPC R20, `(.L_x_13) ;  /* 0x000000001014794e */ /* 0x000fce0000000000 */
[----:B-12--5:R-:W-:Y:S05]  /*1090*/  CALL.ABS.NOINC R14 ;  /* 0x000000000e007343 */ /* 0x026fea0003c00000 */
.L_x_13:
[----:B------:R-:W3:Y:S01]  /*10a0*/  S2R R3, SR_CgaCtaId ;  /* 0x0000000000037919 */ /* 0x000ee20000008800 */
[----:B------:R-:W-:-:S04]  /*10b0*/  MOV R0, 0x400 ;  /* 0x0000040000007802 */ /* 0x000fc80000000f00 */
[----:B---3--:R-:W-:-:S05]  /*10c0*/  LEA R0, R3, R0, 0x18 ;  /* 0x0000000003007211 */ /* 0x008fca00078ec0ff */
[----:B------:R-:W-:-:S05]  /*10d0*/  VIADD R28, R0, 0x28800 ;  /* 0x00028800001c7836 */ /* 0x000fca0000000000 */
[----:B------:R-:W-:-:S13]  /*10e0*/  LOP3.LUT P0, RZ, R28, 0x3ff, RZ, 0xc0, !PT ;  /* 0x000003ff1cff7812 */ /* 0x000fda000780c0ff */
[----:B------:R-:W-:Y:S05]  /*10f0*/  @!P0 BRA `(.L_x_14) ;  /* 0x00000000007c8947 */ /* 0x000fea0003800000 */
        /* <DEDUP_REMOVED lines=16> */
.L_x_15:
[----:B------:R-:W0:Y:S01]  /*1200*/  LDC.64 R22, c[0x4][R22] ;  /* 0x0100000016167b82 */ /* 0x000e220000000a00 */
[----:B------:R-:W-:Y:S01]  /*1210*/  ULDC.64 UR4, c[0x4][0x70] ;  /* 0x01001c0000047ab9 */ /* 0x000fe20000000a00 */
[----:B------:R-:W-:Y:S01]  /*1220*/  ULDC.64 UR6, c[0x4][0x10] ;  /* 0x0100040000067ab9 */ /* 0x000fe20000000a00 */
[----:B------:R-:W-:Y:S02]  /*1230*/  IMAD.U32 R4, RZ, RZ, UR4 ;  /* 0x00000004ff047e24 */ /* 0x000fe4000f8e00ff */
        /* <DEDUP_REMOVED lines=8> */
[----:B------:R-:W-:-:S07]  /*12c0*/  IMAD.MOV.U32 R13, RZ, RZ, RZ ;  /* 0x000000ffff0d7224 */ /* 0x000fce00078e00ff */
[----:B------:R-:W-:-:S07]  /*12d0*/  LEPC R20, `(.L_x_14) ;  /* 0x000000001014794e */ /* 0x000fce0000000000 */
[----:B0-----:R-:W-:Y:S05]  /*12e0*/  CALL.ABS.NOINC R22 ;  /* 0x0000000016007343 */ /* 0x001fea0003c00000 */
.L_x_14:
[----:B------:R-:W-:Y:S01]  /*12f0*/  UMOV UR4, 0xffffffff ;  /* 0xffffffff00047882 */ /* 0x000fe20000000000 */
[----:B------:R-:W-:Y:S02]  /*1300*/  LOP3.LUT R0, R19, 0x1, RZ, 0xfc, !PT ;  /* 0x0000000113007812 */ /* 0x000fe400078efcff */
[----:B------:R-:W-:Y:S02]  /*1310*/  LOP3.LUT R13, R18, 0x80, RZ, 0xc0, !PT ;  /* 0x00000080120d7812 */ /* 0x000fe400078ec0ff */
[----:B------:R-:W-:Y:S02]  /*1320*/  ISETP.NE.AND P0, PT, R0, 0x3, PT ;  /* 0x000000030000780c */ /* 0x000fe40003f05270 */
[----:B------:R-:W-:Y:S01]  /*1330*/  SHF.R.U32.HI R13, RZ, 0x7, R13 ;  /* 0x00000007ff0d7819 */ /* 0x000fe2000001160d */
[----:B------:R-:W-:Y:S10]  /*1340*/  BRA.DIV UR4, `(.L_x_16) ;  /* 0x000000a604a47947 */ /* 0x000ff4000b800000 */
.L_x_202:
[----:B------:R-:W-:Y:S05]  /*1350*/  @!P0 BRA `(.L_x_17) ;  /* 0x0000000000048947 */ /* 0x000fea0003800000 */
[----:B------:R-:W-:Y:S01]  /*1360*/  BPT.TRAP 0x1 ;  /* 0x000000040000795c */ /* 0x000fe20000300000 */
.L_x_17:
[----:B------:R-:W3:Y:S01]  /*1370*/  S2UR UR5, SR_CgaCtaId ;  /* 0x00000000000579c3 */ /* 0x000ee20000008800 */
[----:B------:R-:W-:Y:S01]  /*1380*/  UMOV UR4, 0x400 ;  /* 0x0000040000047882 */ /* 0x000fe20000000000 */
[----:B------:R-:W-:Y:S02]  /*1390*/  IMAD.U32 R3, RZ, RZ, UR38 ;  /* 0x00000026ff037e24 */ /* 0x000fe4000f8e00ff */
[----:B01----:R-:W-:-:S03]  /*13a0*/  IMAD.U32 R5, RZ, RZ, UR39 ;  /* 0x00000027ff057e24 */ /* 0x003fc6000f8e00ff */
[----:B------:R-:W-:Y:S01]  /*13b0*/  SHF.L.U32 R3, R3, 0x1f, RZ ;  /* 0x0000001f03037819 */ /* 0x000fe200000006ff */
[----:B---3--:R-:W-:-:S06]  /*13c0*/  ULEA UR4, UR5, UR4, 0x18 ;  /* 0x0000000405047291 */ /* 0x008fcc000f8ec03f */
[----:B------:R-:W-:-:S04]  /*13d0*/  IMAD.U32 R0, RZ, RZ, UR4 ;  /* 0x00000004ff007e24 */ /* 0x000fc8000f8e00ff */
[----:B------:R-:W-:-:S04]  /*13e0*/  IMAD R4, R5, 0x8, R0 ;  /* 0x0000000805047824 */ /* 0x000fc800078e0200 */
[----:B------:R0:W1:Y:S01]  /*13f0*/  SYNCS.PHASECHK.TRANS64.TRYWAIT P1, [R4+URZ], R3 ;  /* 0x00000003040075a7 */ /* 0x000062000802017f */
[----:B------:R-:W-:Y:S05]  /*1400*/  @!P0 BRA `(.L_x_18) ;  /* 0x0000000000048947 */ /* 0x000fea0003800000 */
[----:B------:R-:W-:Y:S01]  /*1410*/  BPT.TRAP 0x1 ;  /* 0x000000040000795c */ /* 0x000fe20000300000 */
.L_x_18:
[----:B-1----:R-:W-:Y:S05]  /*1420*/  @P1 BRA `(.L_x_19) ;  /* 0x0000000000081947 */ /* 0x002fea0003800000 */
[----:B------:R-:W1:Y:S02]  /*1430*/  SYNCS.PHASECHK.TRANS64.TRYWAIT P1, [R4+URZ], R3 ;  /* 0x00000003040075a7 */ /* 0x000e64000802017f */
[----:B-1----:R-:W-:Y:S05]  /*1440*/  @!P1 BRA `(.L_x_20) ;  /* 0x000000a400809947 */ /* 0x002fea0003800000 */
.L_x_19:
[----:B------:R-:W-:-:S04]  /*1450*/  UIADD3 UR4, UR39, 0x1, URZ ;  /* 0x0000000127047890 */ /* 0x000fc8000fffe03f */
[----:B------:R-:W-:Y:S02]  /*1460*/  UISETP.NE.AND UP0, UPT, UR4, 0x5, UPT ;  /* 0x000000050400788c */ /* 0x000fe4000bf05270 */
[----:B01----:R-:W-:Y:S02]  /*1470*/  IMAD.U32 R3, RZ, RZ, UR4 ;  /* 0x00000004ff037e24 */ /* 0x003fe4000f8e00ff */
[----:B------:R-:W-:Y:S02]  /*1480*/  USEL UR4, URZ, 0x1, UP0 ;  /* 0x000000013f047887 */ /* 0x000fe40008000000 */
[----:B------:R-:W-:Y:S02]  /*1490*/  PLOP3.LUT P1, PT, PT, PT, UP0, 0x80, 0x0 ;  /* 0x000000000000781c */ /* 0x000fe40003f2f008 */
[----:B------:R-:W-:Y:S02]  /*14a0*/  ULOP3.LUT UR4, UR38, UR4, URZ, 0x3c, !UPT ;  /* 0x0000000426047292 */ /* 0x000fe4000f8e3c3f */
[----:B------:R-:W-:-:S04]  /*14b0*/  SEL R3, R3, RZ, P1 ;  /* 0x000000ff03037207 */ /* 0x000fc80000800000 */
[----:B--2---:R-:W-:Y:S01]  /*14c0*/  IMAD.U32 R93, RZ, RZ, UR4 ;  /* 0x00000004ff5d7e24 */ /* 0x004fe2000f8e00ff */
[----:B------:R-:W-:Y:S06]  /*14d0*/  @!P0 BRA `(.L_x_21) ;  /* 0x0000000000048947 */ /* 0x000fec0003800000 */
[----:B------:R-:W-:Y:S01]  /*14e0*/  BPT.TRAP 0x1 ;  /* 0x000000040000795c */ /* 0x000fe20000300000 */
.L_x_21:
[C---:B------:R-:W-:Y:S01]  /*14f0*/  IMAD.SHL.U32 R7, R18.reuse, 0x200, RZ ;  /* 0x0000020012077824 */ /* 0x040fe200078e00ff */
[C---:B------:R-:W-:Y:S01]  /*1500*/  LOP3.LUT R4, R18.reuse, 0x2, RZ, 0xc0, !PT ;  /* 0x0000000212047812 */ /* 0x040fe200078ec0ff */
[----:B------:R-:W-:Y:S01]  /*1510*/  USHF.L.U32 UR4, UR39, 0xf, URZ ;  /* 0x0000000f27047899 */ /* 0x000fe2000800063f */
[----:B------:R-:W-:Y:S01]  /*1520*/  LOP3.LUT R6, R18, 0xe0, RZ, 0xc0, !PT ;  /* 0x000000e012067812 */ /* 0x000fe200078ec0ff */
[----:B------:R-:W-:Y:S01]  /*1530*/  IMAD.U32 R24, RZ, RZ, UR40 ;  /* 0x00000028ff187e24 */ /* 0x000fe2000f8e00ff */
[----:B------:R-:W-:Y:S01]  /*1540*/  LOP3.LUT R7, R7, 0x200, RZ, 0xc0, !PT ;  /* 0x0000020007077812 */ /* 0x000fe200078ec0ff */
[----:B------:R-:W-:Y:S01]  /*1550*/  IMAD.SHL.U32 R4, R4, 0x200, RZ ;  /* 0x0000020004047824 */ /* 0x000fe200078e00ff */
[----:B------:R-:W-:Y:S02]  /*1560*/  SHF.R.U32.HI R5, RZ, 0x2, R18 ;  /* 0x00000002ff057819 */ /* 0x000fe40000011612 */
[----:B------:R-:W-:Y:S01]  /*1570*/  LEA.HI R6, R6, R7, RZ, 0x1f ;  /* 0x0000000706067211 */ /* 0x000fe200078ff8ff */
[----:B------:R-:W-:Y:S01]  /*1580*/  IMAD.SHL.U32 R7, R18, 0x40, RZ ;  /* 0x0000004012077824 */ /* 0x000fe200078e00ff */
[----:B------:R-:W-:-:S02]  /*1590*/  LOP3.LUT R5, R5, 0x7, RZ, 0xc0, !PT ;  /* 0x0000000705057812 */ /* 0x000fc400078ec0ff */
[----:B------:R-:W-:Y:S02]  /*15a0*/  R2P PR, R18, 0x60 ;  /* 0x0000006012007804 */ /* 0x000fe40000000000 */
[----:B------:R-:W-:Y:S01]  /*15b0*/  LOP3.LUT R5, R4, 0xfffffe00, R5, 0xe2, !PT ;  /* 0xfffffe0004057812 */ /* 0x000fe200078ee205 */
[----:B------:R-:W-:Y:S01]  /*15c0*/  IMAD.MOV.U32 R4, RZ, RZ, 0x90 ;  /* 0x00000090ff047424 */ /* 0x000fe200078e00ff */
[----:B------:R-:W-:Y:S01]  /*15d0*/  LOP3.LUT R6, R6, 0x40, R7, 0x78, !PT ;  /* 0x0000004006067812 */ /* 0x000fe200078e7807 */
[----:B------:R-:W-:Y:S01]  /*15e0*/  IMAD R7, R3, 0x8, R0 ;  /* 0x0000000803077824 */ /* 0x000fe200078e0200 */
[----:B------:R-:W-:Y:S02]  /*15f0*/  SHF.L.U32 R8, R93, 0x1f, RZ ;  /* 0x0000001f5d087819 */ /* 0x000fe400000006ff */
[----:B------:R-:W-:Y:S01]  /*1600*/  LOP3.LUT R5, R5, R6, RZ, 0xfc, !PT ;  /* 0x0000000605057212 */ /* 0x000fe200078efcff */
[----:B------:R-:W-:Y:S01]  /*1610*/  IMAD.MOV.U32 R6, RZ, RZ, 0x120 ;  /* 0x00000120ff067424 */ /* 0x000fe200078e00ff */
[----:B------:R-:W-:Y:S01]  /*1620*/  SEL R4, R4, 0x70, !P5 ;  /* 0x0000007004047807 */ /* 0x000fe20006800000 */
[----:B------:R0:W1:Y:S01]  /*1630*/  SYNCS.PHASECHK.TRANS64.TRYWAIT P1, [R7+URZ], R8 ;  /* 0x00000008070075a7 */ /* 0x000062000802017f */
[----:B------:R-:W-:-:S07]  /*1640*/  LOP3.LUT R11, R5, UR4, RZ, 0xfc, !PT ;  /* 0x00000004050b7c12 */ /* 0x000fce000f8efcff */
[----:B------:R-:W-:Y:S05]  /*1650*/  WARPSYNC.ALL ;  /* 0x0000000000007948 */ /* 0x000fea0003800000 */
[----:B------:R-:W-:Y:S01]  /*1660*/  IMAD.IADD R11, R0, 0x1, R11 ;  /* 0x00000001000b7824 */ /* 0x000fe200078e020b */
[----:B------:R-:W-:Y:S02]  /*1670*/  SEL R6, R6, 0xe0, !P6 ;  /* 0x000000e006067807 */ /* 0x000fe40007000000 */
[----:B------:R-:W-:Y:S01]  /*1680*/  ISETP.NE.AND P2, PT, R24, 0x1, PT ;  /* 0x000000011800780c */ /* 0x000fe20003f45270 */
[C---:B------:R-:W-:Y:S01]  /*1690*/  IMAD.IADD R9, R11.reuse, 0x1, R4 ;  /* 0x000000010b097824 */ /* 0x040fe200078e0204 */
[----:B------:R-:W-:Y:S01]  /*16a0*/  LDS.U8 R14, [R11+0x808] ;  /* 0x000808000b0e7984 */ /* 0x000fe20000000000 */
[----:B------:R-:W-:-:S03]  /*16b0*/  IMAD.IADD R10, R11, 0x1, R6 ;  /* 0x000000010b0a7824 */ /* 0x000fc600078e0206 */
[----:B------:R-:W-:Y:S04]  /*16c0*/  LDS.U8 R22, [R11+0x1008] ;  /* 0x001008000b167984 */ /* 0x000fe80000000000 */
[----:B------:R-:W2:Y:S04]  /*16d0*/  LDS.U8 R21, [R9+0x808] ;  /* 0x0008080009157984 */ /* 0x000ea80000000000 */
[----:B------:R-:W3:Y:S04]  /*16e0*/  LDS.U8 R29, [R9+0x1008] ;  /* 0x00100800091d7984 */ /* 0x000ee80000000000 */
[----:B------:R-:W-:Y:S04]  /*16f0*/  LDS.U8 R12, [R11+0x800] ;  /* 0x000800000b0c7984 */ /* 0x000fe80000000000 */
[----:B------:R-:W4:Y:S04]  /*1700*/  LDS.U8 R13, [R9+0x800] ;  /* 0x00080000090d7984 */ /* 0x000f280000000000 */
[----:B------:R-:W0:Y:S04]  /*1710*/  LDS.U8 R23, [R10+0x808] ;  /* 0x000808000a177984 */ /* 0x000e280000000000 */
[----:B------:R-:W1:Y:S04]  /*1720*/  LDS.U8 R31, [R10+0x1008] ;  /* 0x001008000a1f7984 */ /* 0x000e680000000000 */
[----:B------:R-:W1:Y:S04]  /*1730*/  LDS.U8 R15, [R10+0x800] ;  /* 0x000800000a0f7984 */ /* 0x000e680000000000 */
[----:B------:R-:W-:Y:S04]  /*1740*/  LDS.U8 R20, [R11+0x1000] ;  /* 0x001000000b147984 */ /* 0x000fe80000000000 */
[----:B------:R-:W1:Y:S04]  /*1750*/  LDS.U8 R25, [R9+0x1000] ;  /* 0x0010000009197984 */ /* 0x000e680000000000 */
[----:B------:R-:W1:Y:S01]  /*1760*/  LDS.U8 R27, [R10+0x1000] ;  /* 0x001000000a1b7984 */ /* 0x000e620000000000 */
[----:B--2---:R-:W-:-:S03]  /*1770*/  PRMT R14, R21, 0x7604, R14 ;  /* 0x00007604150e7816 */ /* 0x004fc6000000000e */
[----:B------:R-:W-:Y:S01]  /*1780*/  LDS.U8 R33, [R11+0x1800] ;  /* 0x001800000b217984 */ /* 0x000fe20000000000 */
[----:B---3--:R-:W-:-:S03]  /*1790*/  PRMT R22, R29, 0x7604, R22 ;  /* 0x000076041d167816 */ /* 0x008fc60000000016 */
[----:B------:R-:W-:Y:S04]  /*17a0*/  LDS.U8 R21, [R11+0x4800] ;  /* 0x004800000b157984 */ /* 0x000fe80000000000 */
[----:B------:R-:W-:Y:S01]  /*17b0*/  LDS.U8 R29, [R11+0x5000] ;  /* 0x005000000b1d7984 */ /* 0x000fe20000000000 */
[----:B----4-:R-:W-:-:S03]  /*17c0*/  PRMT R12, R13, 0x7604, R12 ;  /* 0x000076040d0c7816 */ /* 0x010fc6000000000c */
[----:B------:R-:W-:Y:S01]  /*17d0*/  LDS.U8 R35, [R11+0x1808] ;  /* 0x001808000b237984 */ /* 0x000fe20000000000 */
[----:B0-----:R-:W-:-:S03]  /*17e0*/  PRMT R14, R23, 0x7054, R14 ;  /* 0x00007054170e7816 */ /* 0x001fc6000000000e */
[----:B------:R-:W-:Y:S01]  /*17f0*/  LDS.U8 R37, [R11+0x2000] ;  /* 0x002000000b257984 */ /* 0x000fe20000000000 */
[----:B-1----:R-:W-:-:S03]  /*1800*/  PRMT R22, R31, 0x7054, R22 ;  /* 0x000070541f167816 */ /* 0x002fc60000000016 */
[----:B------:R-:W-:Y:S01]  /*1810*/  LDS.U8 R23, [R11+0x4808] ;  /* 0x004808000b177984 */ /* 0x000fe20000000000 */
[----:B------:R-:W-:-:S03]  /*1820*/  PRMT R15, R15, 0x7054, R12 ;  /* 0x000070540f0f7816 */ /* 0x000fc6000000000c */
[----:B------:R-:W-:Y:S01]  /*1830*/  LDS.U8 R31, [R11+0x5008] ;  /* 0x005008000b1f7984 */ /* 0x000fe20000000000 */
[----:B------:R-:W-:-:S03]  /*1840*/  IMAD.IADD R12, R6, 0x1, R9 ;  /* 0x00000001060c7824 */ /* 0x000fc600078e0209 */
[----:B------:R-:W-:Y:S01]  /*1850*/  LDS.U8 R39, [R11+0x2008] ;  /* 0x002008000b277984 */ /* 0x000fe20000000000 */
[----:B------:R-:W-:-:S03]  /*1860*/  PRMT R20, R25, 0x7604, R20 ;  /* 0x0000760419147816 */ /* 0x000fc60000000014 */
[----:B------:R-:W-:Y:S01]  /*1870*/  LDS.U8 R41, [R11+0x5800] ;  /* 0x005800000b297984 */ /* 0x000fe20000000000 */
[----:B------:R-:W-:-:S03]  /*1880*/  PRMT R20, R27, 0x7054, R20 ;  /* 0x000070541b147816 */ /* 0x000fc60000000014 */
[----:B------:R-:W-:Y:S04]  /*1890*/  LDS.U8 R43, [R11+0x5808] ;  /* 0x005808000b2b7984 */ /* 0x000fe80000000000 */
[----:B------:R-:W-:Y:S04]  /*18a0*/  LDS.U8 R45, [R11+0x6000] ;  /* 0x006000000b2d7984 */ /* 0x000fe80000000000 */
[----:B------:R-:W-:Y:S04]  /*18b0*/  LDS.U8 R47, [R11+0x6008] ;  /* 0x006008000b2f7984 */ /* 0x000fe80000000000 */
[----:B------:R-:W0:Y:S04]  /*18c0*/  LDS.U8 R26, [R9+0x4800] ;  /* 0x00480000091a7984 */ /* 0x000e280000000000 */
[----:B------:R-:W1:Y:S04]  /*18d0*/  LDS.U8 R32, [R9+0x4808] ;  /* 0x0048080009207984 */ /* 0x000e680000000000 */
[----:B------:R-:W2:Y:S04]  /*18e0*/  LDS.U8 R38, [R9+0x5000] ;  /* 0x0050000009267984 */ /* 0x000ea80000000000 */
[----:B------:R-:W3:Y:S04]  /*18f0*/  LDS.U8 R42, [R9+0x5008] ;  /* 0x00500800092a7984 */ /* 0x000ee80000000000 */
[----:B------:R-:W4:Y:S04]  /*1900*/  LDS.U8 R48, [R9+0x1800] ;  /* 0x0018000009307984 */ /* 0x000f280000000000 */
[----:B------:R-:W4:Y:S04]  /*1910*/  LDS.U8 R52, [R9+0x1808] ;  /* 0x0018080009347984 */ /* 0x000f280000000000 */
[----:B------:R-:W4:Y:S04]  /*1920*/  LDS.U8 R58, [R9+0x2000] ;  /* 0x00200000093a7984 */ /* 0x000f280000000000 */
[----:B------:R-:W4:Y:S04]  /*1930*/  LDS.U8 R62, [R9+0x2008] ;  /* 0x00200800093e7984 */ /* 0x000f280000000000 */
[----:B------:R-:W4:Y:S04]  /*1940*/  LDS.U8 R68, [R9+0x5800] ;  /* 0x0058000009447984 */ /* 0x000f280000000000 */
[----:B------:R-:W4:Y:S04]  /*1950*/  LDS.U8 R72, [R9+0x5808] ;  /* 0x0058080009487984 */ /* 0x000f280000000000 */
[----:B------:R-:W4:Y:S01]  /*1960*/  LDS.U8 R78, [R9+0x6000] ;  /* 0x00600000094e7984 */ /* 0x000f220000000000 */
[----:B0-----:R-:W-:-:S03]  /*1970*/  PRMT R21, R26, 0x7604, R21 ;  /* 0x000076041a157816 */ /* 0x001fc60000000015 */
[----:B------:R-:W0:Y:S01]  /*1980*/  LDS.U8 R82, [R9+0x6008] ;  /* 0x0060080009527984 */ /* 0x000e220000000000 */
[----:B-1----:R-:W-:-:S03]  /*1990*/  PRMT R23, R32, 0x7604, R23 ;  /* 0x0000760420177816 */ /* 0x002fc60000000017 */
[----:B------:R-:W1:Y:S01]  /*19a0*/  LDS.U8 R30, [R10+0x4800] ;  /* 0x004800000a1e7984 */ /* 0x000e620000000000 */
[----:B--2---:R-:W-:-:S03]  /*19b0*/  PRMT R29, R38, 0x7604, R29 ;  /* 0x00007604261d7816 */ /* 0x004fc6000000001d */
[----:B------:R-:W2:Y:S01]  /*19c0*/  LDS.U8 R34, [R10+0x4808] ;  /* 0x004808000a227984 */ /* 0x000ea20000000000 */
[----:B---3--:R-:W-:-:S03]  /*19d0*/  PRMT R31, R42, 0x7604, R31 ;  /* 0x000076042a1f7816 */ /* 0x008fc6000000001f */
[----:B------:R-:W3:Y:S01]  /*19e0*/  LDS.U8 R40, [R10+0x5000] ;  /* 0x005000000a287984 */ /* 0x000ee20000000000 */
[----:B----4-:R-:W-:-:S03]  /*19f0*/  PRMT R33, R48, 0x7604, R33 ;  /* 0x0000760430217816 */ /* 0x010fc60000000021 */
[----:B------:R-:W4:Y:S01]  /*1a00*/  LDS.U8 R44, [R10+0x5008] ;  /* 0x005008000a2c7984 */ /* 0x000f220000000000 */
[----:B------:R-:W-:-:S03]  /*1a10*/  PRMT R35, R52, 0x7604, R35 ;  /* 0x0000760434237816 */ /* 0x000fc60000000023 */
        /* <DEDUP_REMOVED lines=47> */
[----:B------:R-:W-:Y:S02]  /*1d10*/  PRMT R97, R36, 0x654, R23 ;  /* 0x0000065424617816 */ /* 0x000fe40000000017 */
[----:B------:R-:W-:Y:S02]  /*1d20*/  PRMT R98, R98, 0x654, R29 ;  /* 0x0000065462627816 */ /* 0x000fe4000000001d */
[----:B------:R-:W-:Y:S02]  /*1d30*/  PRMT R99, R46, 0x654, R31 ;  /* 0x000006542e637816 */ /* 0x000fe4000000001f */
[----:B------:R-:W-:Y:S02]  /*1d40*/  PRMT R100, R100, 0x654, R33 ;  /* 0x0000065464647816 */ /* 0x000fe40000000021 */
[----:B0-----:R-:W-:Y:S02]  /*1d50*/  PRMT R101, R56, 0x654, R35 ;  /* 0x0000065438657816 */ /* 0x001fe40000000023 */
[----:B-1----:R-:W-:-:S02]  /*1d60*/  PRMT R102, R102, 0x654, R37 ;  /* 0x0000065466667816 */ /* 0x002fc40000000025 */
[----:B--2---:R-:W-:Y:S02]  /*1d70*/  PRMT R103, R66, 0x654, R39 ;  /* 0x0000065442677816 */ /* 0x004fe40000000027 */
[----:B---3--:R-:W-:Y:S02]  /*1d80*/  PRMT R104, R104, 0x654, R41 ;  /* 0x0000065468687816 */ /* 0x008fe40000000029 */
[----:B----4-:R-:W-:Y:S02]  /*1d90*/  PRMT R105, R76, 0x654, R43 ;  /* 0x000006544c697816 */ /* 0x010fe4000000002b */
[----:B------:R-:W-:Y:S02]  /*1da0*/  PRMT R106, R106, 0x654, R45 ;  /* 0x000006546a6a7816 */ /* 0x000fe4000000002d */
[----:B------:R-:W-:Y:S02]  /*1db0*/  PRMT R107, R86, 0x654, R47 ;  /* 0x00000654566b7816 */ /* 0x000fe4000000002f */
[----:B------:R-:W-:Y:S01]  /*1dc0*/  R2UR UR4, R28 ;  /* 0x000000001c0472ca */ /* 0x000fe200000e0000 */
[----:B------:R-:W-:Y:S01]  /*1dd0*/  WARPGROUP.ARRIVE ;  /* 0x00000000000079c5 */ /* 0x000fe20000000000 */
[----:B------:R-:W-:-:S11]  /*1de0*/  UMOV UR11, 0x40000040 ;  /* 0x40000040000b7882 */ /* 0x000fd60000000000 */
[----:B------:R-:W-:-:S04]  /*1df0*/  USHF.R.U32.HI UR4, URZ, 0x4, UR4 ;  /* 0x000000043f047899 */ /* 0x000fc80008011604 */
[----:B------:R-:W-:-:S04]  /*1e00*/  ULOP3.LUT UR4, UR4, 0x3fff, URZ, 0xc0, !UPT ;  /* 0x00003fff04047892 */ /* 0x000fc8000f8ec03f */
[----:B------:R-:W-:-:S04]  /*1e10*/  ULOP3.LUT UR7, UR4, 0x10000, URZ, 0xfc, !UPT ;  /* 0x0001000004077892 */ /* 0x000fc8000f8efc3f */
[----:B------:R-:W-:-:S04]  /*1e20*/  ULEA UR4, UR39, UR7, 0x9 ;  /* 0x0000000727047291 */ /* 0x000fc8000f8e483f */
[----:B------:R-:W-:-:S03]  /*1e30*/  UIADD3 UR6, UR4, 0x2, URZ ;  /* 0x0000000204067890 */ /* 0x000fc6000fffe03f */
[----:B------:R-:W-:Y:S02]  /*1e40*/  UMOV UR10, UR4 ;  /* 0x00000004000a7c82 */ /* 0x000fe40008000000 */
[----:B------:R-:W-:Y:S03]  /*1e50*/  QGMMA.64x64x32.F32.E5M2.E5M2 R56, R24, gdesc[UR8], RZ, !UPT, gsb0 ;  /* 0x00e0000818387df3 */ /* 0x000fe6000c0038ff */
[----:B------:R-:W-:Y:S02]  /*1e60*/  WARPGROUP.DEPBAR.LE gsb0, 0x0 ;  /* 0x00008000000079c5 */ /* 0x000fe40000010000 */
[----:B------:R-:W-:-:S06]  /*1e70*/  WARPGROUP.ARRIVE ;  /* 0x00000000000079c5 */ /* 0x000fcc0000000000 */
[----:B------:R-:W-:Y:S01]  /*1e80*/  QGMMA.64x64x32.F32.E5M2.E5M2 R24, R96, gdesc[UR8], RZ, !UPT, gsb0 ;  /* 0x00e0000860187df3 */ /* 0x000fe2000c0038ff */
[----:B------:R-:W-:Y:S01]  /*1e90*/  UMOV UR10, UR6 ;  /* 0x00000006000a7c82 */ /* 0x000fe20008000000 */
[----:B------:R-:W-:Y:S01]  /*1ea0*/  UMOV UR11, 0x40000040 ;  /* 0x40000040000b7882 */ /* 0x000fe20000000000 */
[----:B------:R-:W-:Y:S02]  /*1eb0*/  UIADD3 UR6, UR4, 0x4, URZ ;  /* 0x0000000404067890 */ /* 0x000fe4000fffe03f */
[----:B------:R-:W-:Y:S01]  /*1ec0*/  UIADD3 UR4, UR4, 0x6, URZ ;  /* 0x0000000604047890 */ /* 0x000fe2000fffe03f */
[----:B------:R-:W-:Y:S02]  /*1ed0*/  WARPGROUP.DEPBAR.LE gsb0, 0x0 ;  /* 0x00008000000079c5 */ /* 0x000fe40000010000 */
[----:B------:R-:W-:-:S06]  /*1ee0*/  WARPGROUP.ARRIVE ;  /* 0x00000000000079c5 */ /* 0x000fcc0000000000 */
[----:B------:R-:W-:Y:S03]  /*1ef0*/  QGMMA.64x64x32.F32.E5M2.E5M2 R56, R100, gdesc[UR8], R56, gsb0 ;  /* 0x00e0000864387df3 */ /* 0x000fe60008003838 */
[----:B------:R-:W-:Y:S02]  /*1f00*/  WARPGROUP.DEPBAR.LE gsb0, 0x0 ;  /* 0x00008000000079c5 */ /* 0x000fe40000010000 */
[----:B------:R-:W-:Y:S04]  /*1f10*/  LDS.U8 R13, [R11+0x2800] ;  /* 0x002800000b0d7984 */ /* 0x000fe80000000000 */
[----:B------:R-:W0:Y:S01]  /*1f20*/  LDS.U8 R14, [R9+0x2800] ;  /* 0x00280000090e7984 */ /* 0x000e220000000000 */
[----:B------:R-:W-:-:S06]  /*1f30*/  WARPGROUP.ARRIVE ;  /* 0x00000000000079c5 */ /* 0x000fcc0000000000 */
[----:B------:R-:W-:Y:S01]  /*1f40*/  QGMMA.64x64x32.F32.E5M2.E5M2 R24, R104, gdesc[UR8], R24, gsb0 ;  /* 0x00e0000868187df3 */ /* 0x000fe20008003818 */
[----:B------:R-:W-:Y:S01]  /*1f50*/  UMOV UR10, UR6 ;  /* 0x00000006000a7c82 */ /* 0x000fe20008000000 */
[----:B------:R-:W-:Y:S01]  /*1f60*/  UMOV UR11, 0x40000040 ;  /* 0x40000040000b7882 */ /* 0x000fe20000000000 */
[----:B0-----:R-:W-:Y:S01]  /*1f70*/  PRMT R13, R14, 0x7604, R13 ;  /* 0x000076040e0d7816 */ /* 0x001fe2000000000d */
[----:B------:R-:W-:Y:S02]  /*1f80*/  WARPGROUP.DEPBAR.LE gsb0, 0x0 ;  /* 0x00008000000079c5 */ /* 0x000fe40000010000 */
[----:B------:R-:W-:Y:S04]  /*1f90*/  LDS.U8 R15, [R11+0x2808] ;  /* 0x002808000b0f7984 */ /* 0x000fe80000000000 */
[----:B------:R-:W0:Y:S04]  /*1fa0*/  LDS.U8 R22, [R9+0x2808] ;  /* 0x0028080009167984 */ /* 0x000e280000000000 */
[----:B------:R-:W-:Y:S04]  /*1fb0*/  LDS.U8 R21, [R11+0x3000] ;  /* 0x003000000b157984 */ /* 0x000fe80000000000 */
[----:B------:R-:W1:Y:S04]  /*1fc0*/  LDS.U8 R100, [R9+0x3000] ;  /* 0x0030000009647984 */ /* 0x000e680000000000 */
[----:B------:R-:W-:Y:S04]  /*1fd0*/  LDS.U8 R23, [R11+0x3008] ;  /* 0x003008000b177984 */ /* 0x000fe80000000000 */
[----:B------:R-:W2:Y:S04]  /*1fe0*/  LDS.U8 R106, [R9+0x3008] ;  /* 0x00300800096a7984 */ /* 0x000ea80000000000 */
[----:B------:R-:W3:Y:S04]  /*1ff0*/  LDS.U8 R94, [R10+0x2808] ;  /* 0x002808000a5e7984 */ /* 0x000ee80000000000 */
[----:B------:R-:W4:Y:S04]  /*2000*/  LDS.U8 R20, [R10+0x2800] ;  /* 0x002800000a147984 */ /* 0x000f280000000000 */
[----:B------:R-:W4:Y:S04]  /*2010*/  LDS.U8 R102, [R10+0x3000] ;  /* 0x003000000a667984 */ /* 0x000f280000000000 */
[----:B------:R-:W4:Y:S04]  /*2020*/  LDS.U8 R108, [R10+0x3008] ;  /* 0x003008000a6c7984 */ /* 0x000f280000000000 */
[----:B------:R-:W4:Y:S04]  /*2030*/  LDS.U8 R98, [R12+0x2808] ;  /* 0x002808000c627984 */ /* 0x000f280000000000 */
[----:B------:R-:W4:Y:S01]  /*2040*/  LDS.U8 R96, [R12+0x2800] ;  /* 0x002800000c607984 */ /* 0x000f220000000000 */
[----:B0-----:R-:W-:-:S03]  /*2050*/  PRMT R15, R22, 0x7604, R15 ;  /* 0x00007604160f7816 */ /* 0x001fc6000000000f */
[----:B------:R-:W0:Y:S04]  /*2060*/  LDS.U8 R104, [R12+0x3000] ;  /* 0x003000000c687984 */ /* 0x000e280000000000 */
[----:B------:R-:W0:Y:S01]  /*2070*/  LDS.U8 R110, [R12+0x3008] ;  /* 0x003008000c6e7984 */ /* 0x000e220000000000 */
[----:B-1----:R-:W-:-:S03]  /*2080*/  PRMT R21, R100, 0x7604, R21 ;  /* 0x0000760464157816 */ /* 0x002fc60000000015 */
[----:B------:R-:W-:Y:S01]  /*2090*/  LDS.U8 R95, [R11+0x6800] ;  /* 0x006800000b5f7984 */ /* 0x000fe20000000000 */
[----:B--2---:R-:W-:-:S03]  /*20a0*/  PRMT R23, R106, 0x7604, R23 ;  /* 0x000076046a177816 */ /* 0x004fc60000000017 */
[----:B------:R-:W1:Y:S01]  /*20b0*/  LDS.U8 R112, [R9+0x6800] ;  /* 0x0068000009707984 */ /* 0x000e620000000000 */
[----:B---3--:R-:W-:-:S03]  /*20c0*/  PRMT R15, R94, 0x7054, R15 ;  /* 0x000070545e0f7816 */ /* 0x008fc6000000000f */
[----:B------:R-:W-:Y:S01]  /*20d0*/  LDS.U8 R101, [R11+0x6808] ;  /* 0x006808000b657984 */ /* 0x000fe20000000000 */
[----:B----4-:R-:W-:-:S03]  /*20e0*/  PRMT R13, R20, 0x7054, R13 ;  /* 0x00007054140d7816 */ /* 0x010fc6000000000d */
[----:B------:R-:W2:Y:S01]  /*20f0*/  LDS.U8 R118, [R9+0x6808] ;  /* 0x0068080009767984 */ /* 0x000ea20000000000 */
[----:B------:R-:W-:-:S03]  /*2100*/  PRMT R21, R102, 0x7054, R21 ;  /* 0x0000705466157816 */ /* 0x000fc60000000015 */
[----:B------:R-:W-:Y:S01]  /*2110*/  LDS.U8 R103, [R11+0x7000] ;  /* 0x007000000b677984 */ /* 0x000fe20000000000 */
[----:B------:R-:W-:-:S03]  /*2120*/  PRMT R23, R108, 0x7054, R23 ;  /* 0x000070546c177816 */ /* 0x000fc60000000017 */
[----:B------:R-:W3:Y:S01]  /*2130*/  LDS.U8 R124, [R9+0x7000] ;  /* 0x00700000097c7984 */ /* 0x000ee20000000000 */
[----:B------:R-:W-:-:S03]  /*2140*/  PRMT R97, R98, 0x654, R15 ;  /* 0x0000065462617816 */ /* 0x000fc6000000000f */
[----:B------:R-:W-:Y:S01]  /*2150*/  LDS.U8 R105, [R11+0x7008] ;  /* 0x007008000b697984 */ /* 0x000fe20000000000 */
[----:B------:R-:W-:-:S03]  /*2160*/  PRMT R96, R96, 0x654, R13 ;  /* 0x0000065460607816 */ /* 0x000fc6000000000d */
[----:B------:R-:W4:Y:S01]  /*2170*/  LDS.U8 R130, [R9+0x7008] ;  /* 0x0070080009827984 */ /* 0x000f220000000000 */
[----:B0-----:R-:W-:-:S03]  /*2180*/  PRMT R98, R104, 0x654, R21 ;  /* 0x0000065468627816 */ /* 0x001fc60000000015 */
[----:B------:R-:W0:Y:S01]  /*2190*/  LDS.U8 R114, [R10+0x6800] ;  /* 0x006800000a727984 */ /* 0x000e220000000000 */
[----:B------:R-:W-:-:S03]  /*21a0*/  PRMT R99, R110, 0x654, R23 ;  /* 0x000006546e637816 */ /* 0x000fc60000000017 */
[----:B------:R-:W0:Y:S04]  /*21b0*/  LDS.U8 R120, [R10+0x6808] ;  /* 0x006808000a787984 */ /* 0x000e280000000000 */
[----:B------:R-:W0:Y:S04]  /*21c0*/  LDS.U8 R126, [R10+0x7000] ;  /* 0x007000000a7e7984 */ /* 0x000e280000000000 */
[----:B------:R-:W0:Y:S01]  /*21d0*/  LDS.U8 R132, [R10+0x7008] ;  /* 0x007008000a847984 */ /* 0x000e220000000000 */
[----:B-1----:R-:W-:-:S03]  /*21e0*/  PRMT R95, R112, 0x7604, R95 ;  /* 0x00007604705f7816 */ /* 0x002fc6000000005f */
[----:B------:R-:W1:Y:S04]  /*21f0*/  LDS.U8 R116, [R12+0x6800] ;  /* 0x006800000c747984 */ /* 0x000e680000000000 */
[----:B------:R-:W1:Y:S01]  /*2200*/  LDS.U8 R122, [R12+0x6808] ;  /* 0x006808000c7a7984 */ /* 0x000e620000000000 */
[----:B--2---:R-:W-:-:S03]  /*2210*/  PRMT R101, R118, 0x7604, R101 ;  /* 0x0000760476657816 */ /* 0x004fc60000000065 */
[----:B------:R-:W2:Y:S04]  /*2220*/  LDS.U8 R128, [R12+0x7000] ;  /* 0x007000000c807984 */ /* 0x000ea80000000000 */
[----:B------:R-:W2:Y:S01]  /*2230*/  LDS.U8 R134, [R12+0x7008] ;  /* 0x007008000c867984 */ /* 0x000ea20000000000 */
[----:B------:R-:W-:Y:S01]  /*2240*/  WARPGROUP.ARRIVE ;  /* 0x00000000000079c5 */ /* 0x000fe20000000000 */
[----:B---3--:R-:W-:-:S05]  /*2250*/  PRMT R103, R124, 0x7604, R103 ;  /* 0x000076047c677816 */ /* 0x008fca0000000067 */
[----:B------:R-:W-:Y:S01]  /*2260*/  QGMMA.64x64x32.F32.E5M2.E5M2 R56, R96, gdesc[UR8], R56, gsb0 ;  /* 0x00e0000860387df3 */ /* 0x000fe20008003838 */
[----:B----4-:R-:W-:Y:S02]  /*2270*/  PRMT R105, R130, 0x7604, R105 ;  /* 0x0000760482697816 */ /* 0x010fe40000000069 */
[----:B0-----:R-:W-:Y:S02]  /*2280*/  PRMT R95, R114, 0x7054, R95 ;  /* 0x00007054725f7816 */ /* 0x001fe4000000005f */
[----:B------:R-:W-:Y:S02]  /*2290*/  PRMT R101, R120, 0x7054, R101 ;  /* 0x0000705478657816 */ /* 0x000fe40000000065 */
[----:B------:R-:W-:Y:S02]  /*22a0*/  PRMT R103, R126, 0x7054, R103 ;  /* 0x000070547e677816 */ /* 0x000fe40000000067 */
[----:B------:R-:W-:Y:S02]  /*22b0*/  PRMT R105, R132, 0x7054, R105 ;  /* 0x0000705484697816 */ /* 0x000fe40000000069 */
[----:B-1----:R-:W-:-:S02]  /*22c0*/  PRMT R100, R116, 0x654, R95 ;  /* 0x0000065474647816 */ /* 0x002fc4000000005f */
[----:B------:R-:W-:Y:S02]  /*22d0*/  PRMT R101, R122, 0x654, R101 ;  /* 0x000006547a657816 */ /* 0x000fe40000000065 */
[----:B--2---:R-:W-:Y:S02]  /*22e0*/  PRMT R102, R128, 0x654, R103 ;  /* 0x0000065480667816 */ /* 0x004fe40000000067 */
[----:B------:R-:W-:Y:S01]  /*22f0*/  PRMT R103, R134, 0x654, R105 ;  /* 0x0000065486677816 */ /* 0x000fe20000000069 */
        /* <DEDUP_REMOVED lines=27> */
[----:B------:R-:W-:Y:S01]  /*24b0*/  LDS.U8 R101, [R11+0x7808] ;  /* 0x007808000b657984 */ /* 0x000fe20000000000 */
[----:B---3--:R-:W-:-:S03]  /*24c0*/  PRMT R15, R94, 0x7054, R15 ;  /* 0x000070545e0f7816 */ /* 0x008fc6000000000f */
[----:B------:R-:W-:Y:S01]  /*24d0*/  LDS.U8 R103, [R11+0x8000] ;  /* 0x008000000b677984 */ /* 0x000fe20000000000 */
[----:B----4-:R-:W-:-:S03]  /*24e0*/  PRMT R13, R20, 0x7054, R13 ;  /* 0x00007054140d7816 */ /* 0x010fc6000000000d */
[----:B------:R-:W-:Y:S01]  /*24f0*/  LDS.U8 R105, [R11+0x8008] ;  /* 0x008008000b697984 */ /* 0x000fe20000000000 */
[----:B------:R-:W-:-:S03]  /*2500*/  PRMT R21, R102, 0x7054, R21 ;  /* 0x0000705466157816 */ /* 0x000fc60000000015 */
[----:B------:R-:W1:Y:S01]  /*2510*/  LDS.U8 R112, [R9+0x7800] ;  /* 0x0078000009707984 */ /* 0x000e620000000000 */
[----:B------:R-:W-:-:S03]  /*2520*/  PRMT R23, R108, 0x7054, R23 ;  /* 0x000070546c177816 */ /* 0x000fc60000000017 */
[----:B------:R-:W2:Y:S01]  /*2530*/  LDS.U8 R118, [R9+0x7808] ;  /* 0x0078080009767984 */ /* 0x000ea20000000000 */
[----:B------:R-:W-:-:S03]  /*2540*/  PRMT R97, R98, 0x654, R15 ;  /* 0x0000065462617816 */ /* 0x000fc6000000000f */
[----:B------:R-:W3:Y:S01]  /*2550*/  LDS.U8 R124, [R9+0x8000] ;  /* 0x00800000097c7984 */ /* 0x000ee20000000000 */
[----:B------:R-:W-:-:S03]  /*2560*/  PRMT R96, R96, 0x654, R13 ;  /* 0x0000065460607816 */ /* 0x000fc6000000000d */
[----:B------:R-:W4:Y:S01]  /*2570*/  LDS.U8 R130, [R9+0x8008] ;  /* 0x0080080009827984 */ /* 0x000f220000000000 */
[----:B0-----:R-:W-:-:S03]  /*2580*/  PRMT R98, R104, 0x654, R21 ;  /* 0x0000065468627816 */ /* 0x001fc60000000015 */
[----:B------:R-:W0:Y:S01]  /*2590*/  LDS.U8 R114, [R10+0x7800] ;  /* 0x007800000a727984 */ /* 0x000e220000000000 */
[----:B------:R-:W-:-:S03]  /*25a0*/  PRMT R99, R110, 0x654, R23 ;  /* 0x000006546e637816 */ /* 0x000fc60000000017 */
[----:B------:R-:W0:Y:S04]  /*25b0*/  LDS.U8 R120, [R10+0x7808] ;  /* 0x007808000a787984 */ /* 0x000e280000000000 */
[----:B------:R-:W0:Y:S04]  /*25c0*/  LDS.U8 R126, [R10+0x8000] ;  /* 0x008000000a7e7984 */ /* 0x000e280000000000 */
[----:B------:R-:W0:Y:S04]  /*25d0*/  LDS.U8 R132, [R10+0x8008] ;  /* 0x008008000a847984 */ /* 0x000e280000000000 */
[----:B------:R-:W0:Y:S04]  /*25e0*/  LDS.U8 R116, [R12+0x7800] ;  /* 0x007800000c747984 */ /* 0x000e280000000000 */
[----:B------:R-:W0:Y:S04]  /*25f0*/  LDS.U8 R122, [R12+0x7808] ;  /* 0x007808000c7a7984 */ /* 0x000e280000000000 */
[----:B------:R-:W0:Y:S01]  /*2600*/  LDS.U8 R128, [R12+0x8000] ;  /* 0x008000000c807984 */ /* 0x000e220000000000 */
[----:B-1----:R-:W-:-:S03]  /*2610*/  PRMT R95, R112, 0x7604, R95 ;  /* 0x00007604705f7816 */ /* 0x002fc6000000005f */
[----:B------:R-:W1:Y:S01]  /*2620*/  LDS.U8 R134, [R12+0x8008] ;  /* 0x008008000c867984 */ /* 0x000e620000000000 */
[----:B------:R-:W-:Y:S01]  /*2630*/  WARPGROUP.ARRIVE ;  /* 0x00000000000079c5 */ /* 0x000fe20000000000 */
[----:B--2---:R-:W-:Y:S02]  /*2640*/  PRMT R101, R118, 0x7604, R101 ;  /* 0x0000760476657816 */ /* 0x004fe40000000065 */
[----:B---3--:R-:W-:-:S03]  /*2650*/  PRMT R103, R124, 0x7604, R103 ;  /* 0x000076047c677816 */ /* 0x008fc60000000067 */
[----:B------:R-:W-:Y:S01]  /*2660*/  QGMMA.64x64x32.F32.E5M2.E5M2 R56, R96, gdesc[UR8], R56, gsb0 ;  /* 0x00e0000860387df3 */ /* 0x000fe20008003838 */
[----:B----4-:R-:W-:Y:S02]  /*2670*/  PRMT R105, R130, 0x7604, R105 ;  /* 0x0000760482697816 */ /* 0x010fe40000000069 */
[----:B0-----:R-:W-:Y:S02]  /*2680*/  PRMT R95, R114, 0x7054, R95 ;  /* 0x00007054725f7816 */ /* 0x001fe4000000005f */
[----:B------:R-:W-:Y:S02]  /*2690*/  PRMT R101, R120, 0x7054, R101 ;  /* 0x0000705478657816 */ /* 0x000fe40000000065 */
[----:B------:R-:W-:Y:S02]  /*26a0*/  PRMT R103, R126, 0x7054, R103 ;  /* 0x000070547e677816 */ /* 0x000fe40000000067 */
[----:B------:R-:W-:Y:S02]  /*26b0*/  PRMT R105, R132, 0x7054, R105 ;  /* 0x0000705484697816 */ /* 0x000fe40000000069 */
[----:B------:R-:W-:-:S02]  /*26c0*/  PRMT R108, R116, 0x654, R95 ;  /* 0x00000654746c7816 */ /* 0x000fc4000000005f */
[----:B------:R-:W-:Y:S02]  /*26d0*/  PRMT R109, R122, 0x654, R101 ;  /* 0x000006547a6d7816 */ /* 0x000fe40000000065 */
[----:B------:R-:W-:Y:S02]  /*26e0*/  PRMT R110, R128, 0x654, R103 ;  /* 0x00000654806e7816 */ /* 0x000fe40000000067 */
[----:B-1----:R-:W-:Y:S01]  /*26f0*/  PRMT R111, R134, 0x654, R105 ;  /* 0x00000654866f7816 */ /* 0x002fe20000000069 */
[----:B------:R-:W-:-:S03]  /*2700*/  WARPGROUP.DEPBAR.LE gsb0, 0x0 ;  /* 0x00008000000079c5 */ /* 0x000fc60000010000 */
[----:B------:R-:W-:-:S06]  /*2710*/  WARPGROUP.ARRIVE ;  /* 0x00000000000079c5 */ /* 0x000fcc0000000000 */
[----:B------:R-:W-:Y:S03]  /*2720*/  QGMMA.64x64x32.F32.E5M2.E5M2 R24, R108, gdesc[UR8], R24, gsb0 ;  /* 0x00e000086c187df3 */ /* 0x000fe60008003818 */
[----:B------:R-:W-:Y:S02]  /*2730*/  WARPGROUP.DEPBAR.LE gsb0, 0x0 ;  /* 0x00008000000079c5 */ /* 0x000fe40000010000 */
[----:B------:R-:W-:Y:S05]  /*2740*/  @!P2 BRA `(.L_x_22) ;  /* 0x00000024009ca947 */ /* 0x000fea0003800000 */
[----:B------:R-:W-:Y:S05]  /*2750*/  @!P0 BRA `(.L_x_23) ;  /* 0x0000000000048947 */ /* 0x000fea0003800000 */
[----:B------:R-:W-:Y:S01]  /*2760*/  BPT.TRAP 0x1 ;  /* 0x000000040000795c */ /* 0x000fe20000300000 */
.L_x_23:
[----:B------:R-:W-:-:S05]  /*2770*/  IMAD.SHL.U32 R130, R3, 0x8000, RZ ;  /* 0x0000800003827824 */ /* 0x000fca00078e00ff */
[----:B------:R-:W-:-:S05]  /*2780*/  LOP3.LUT R9, R130, R5, RZ, 0xfc, !PT ;  /* 0x0000000582097212 */ /* 0x000fca00078efcff */
[----:B------:R-:W-:Y:S01]  /*2790*/  IMAD.IADD R9, R0, 0x1, R9 ;  /* 0x0000000100097824 */ /* 0x000fe200078e0209 */
[----:B------:R-:W-:Y:S06]  /*27a0*/  @P1 BRA `(.L_x_24) ;  /* 0x0000000000081947 */ /* 0x000fec0003800000 */
[----:B------:R-:W0:Y:S02]  /*27b0*/  SYNCS.PHASECHK.TRANS64.TRYWAIT P1, [R7+URZ], R8 ;  /* 0x00000008070075a7 */ /* 0x000e24000802017f */
[----:B0-----:R-:W-:Y:S05]  /*27c0*/  @!P1 BRA `(.L_x_25) ;  /* 0x0000009000b49947 */ /* 0x001fea0003800000 */
.L_x_24:
[--C-:B------:R-:W-:Y:S01]  /*27d0*/  IMAD.IADD R99, R4, 0x1, R9.reuse ;  /* 0x0000000104637824 */ /* 0x100fe200078e0209 */
[----:B0-----:R-:W-:Y:S01]  /*27e0*/  LDS.U8 R7, [R9+0x800] ;  /* 0x0008000009077984 */ /* 0x001fe20000000000 */
[C---:B------:R-:W-:Y:S02]  /*27f0*/  IMAD.IADD R101, R6.reuse, 0x1, R9 ;  /* 0x0000000106657824 */ /* 0x040fe400078e0209 */
[----:B------:R-:W-:Y:S01]  /*2800*/  IMAD.IADD R103, R6, 0x1, R99 ;  /* 0x0000000106677824 */ /* 0x000fe200078e0263 */
[----:B------:R-:W-:Y:S04]  /*2810*/  LDS.U8 R15, [R9+0x1008] ;  /* 0x00100800090f7984 */ /* 0x000fe80000000000 */
[----:B------:R-:W0:Y:S04]  /*2820*/  LDS.U8 R8, [R99+0x800] ;  /* 0x0008000063087984 */ /* 0x000e280000000000 */
[----:B------:R-:W1:Y:S04]  /*2830*/  LDS.U8 R96, [R99+0x1008] ;  /* 0x0010080063607984 */ /* 0x000e680000000000 */
[----:B------:R-:W-:Y:S04]  /*2840*/  LDS.U8 R11, [R9+0x808] ;  /* 0x00080800090b7984 */ /* 0x000fe80000000000 */
[----:B------:R-:W-:Y:S04]  /*2850*/  LDS.U8 R13, [R9+0x1000] ;  /* 0x00100000090d7984 */ /* 0x000fe80000000000 */
[----:B------:R-:W-:Y:S04]  /*2860*/  LDS.U8 R21, [R9+0x4800] ;  /* 0x0048000009157984 */ /* 0x000fe80000000000 */
[----:B------:R-:W-:Y:S04]  /*2870*/  LDS.U8 R23, [R9+0x4808] ;  /* 0x0048080009177984 */ /* 0x000fe80000000000 */
[----:B------:R-:W-:Y:S04]  /*2880*/  LDS.U8 R95, [R9+0x5000] ;  /* 0x00500000095f7984 */ /* 0x000fe80000000000 */
[----:B------:R2:W-:Y:S04]  /*2890*/  LDS.U8 R97, [R9+0x5008] ;  /* 0x0050080009617984 */ /* 0x0005e80000000000 */
[----:B------:R-:W3:Y:S04]  /*28a0*/  LDS.U8 R12, [R99+0x808] ;  /* 0x00080800630c7984 */ /* 0x000ee80000000000 */
[----:B------:R-:W4:Y:S01]  /*28b0*/  LDS.U8 R22, [R99+0x1000] ;  /* 0x0010000063167984 */ /* 0x000f220000000000 */
[----:B--2---:R-:W2:Y:S03]  /*28c0*/  LDC R9, c[0x0][0x28c] ;  /* 0x0000a300ff097b82 */ /* 0x004ea60000000800 */
[----:B------:R-:W4:Y:S01]  /*28d0*/  LDS.U8 R106, [R99+0x4800] ;  /* 0x00480000636a7984 */ /* 0x000f220000000000 */
[----:B0-----:R-:W-:-:S03]  /*28e0*/  PRMT R7, R8, 0x7604, R7 ;  /* 0x0000760408077816 */ /* 0x001fc60000000007 */
[----:B------:R-:W0:Y:S01]  /*28f0*/  LDS.U8 R112, [R99+0x4808] ;  /* 0x0048080063707984 */ /* 0x000e220000000000 */
[----:B-1----:R-:W-:-:S03]  /*2900*/  PRMT R15, R96, 0x7604, R15 ;  /* 0x00007604600f7816 */ /* 0x002fc6000000000f */
[----:B------:R-:W1:Y:S04]  /*2910*/  LDS.U8 R118, [R99+0x5000] ;  /* 0x0050000063767984 */ /* 0x000e680000000000 */
[----:B------:R-:W1:Y:S04]  /*2920*/  LDS.U8 R124, [R99+0x5008] ;  /* 0x00500800637c7984 */ /* 0x000e680000000000 */
[----:B------:R-:W1:Y:S04]  /*2930*/  LDS.U8 R10, [R101+0x800] ;  /* 0x00080000650a7984 */ /* 0x000e680000000000 */
[----:B------:R-:W1:Y:S01]  /*2940*/  LDS.U8 R98, [R101+0x1008] ;  /* 0x0010080065627984 */ /* 0x000e620000000000 */
[----:B--2---:R-:W-:-:S03]  /*2950*/  ISETP.GE.AND P1, PT, R9, 0x101, PT ;  /* 0x000001010900780c */ /* 0x004fc60003f26270 */
[----:B------:R-:W2:Y:S04]  /*2960*/  LDS.U8 R14, [R101+0x808] ;  /* 0x00080800650e7984 */ /* 0x000ea80000000000 */
[----:B------:R-:W2:Y:S04]  /*2970*/  LDS.U8 R94, [R101+0x1000] ;  /* 0x00100000655e7984 */ /* 0x000ea80000000000 */
[----:B------:R-:W2:Y:S01]  /*2980*/  LDS.U8 R108, [R101+0x4800] ;  /* 0x00480000656c7984 */ /* 0x000ea20000000000 */
[----:B---3--:R-:W-:-:S03]  /*2990*/  PRMT R11, R12, 0x7604, R11 ;  /* 0x000076040c0b7816 */ /* 0x008fc6000000000b */
[----:B------:R-:W3:Y:S01]  /*29a0*/  LDS.U8 R114, [R101+0x4808] ;  /* 0x0048080065727984 */ /* 0x000ee20000000000 */
[----:B----4-:R-:W-:-:S03]  /*29b0*/  PRMT R13, R22, 0x7604, R13 ;  /* 0x00007604160d7816 */ /* 0x010fc6000000000d */
[----:B------:R-:W4:Y:S01]  /*29c0*/  LDS.U8 R120, [R101+0x5000] ;  /* 0x0050000065787984 */ /* 0x000f220000000000 */
[----:B------:R-:W-:-:S03]  /*29d0*/  PRMT R21, R106, 0x7604, R21 ;  /* 0x000076046a157816 */ /* 0x000fc60000000015 */
[----:B------:R-:W4:Y:S01]  /*29e0*/  LDS.U8 R126, [R101+0x5008] ;  /* 0x00500800657e7984 */ /* 0x000f220000000000 */
[----:B0-----:R-:W-:-:S03]  /*29f0*/  PRMT R23, R112, 0x7604, R23 ;  /* 0x0000760470177816 */ /* 0x001fc60000000017 */
[----:B------:R-:W0:Y:S01]  /*2a00*/  LDS.U8 R100, [R103+0x800] ;  /* 0x0008000067647984 */ /* 0x000e220000000000 */
[----:B-1----:R-:W-:-:S03]  /*2a10*/  PRMT R95, R118, 0x7604, R95 ;  /* 0x00007604765f7816 */ /* 0x002fc6000000005f */
[----:B------:R-:W1:Y:S01]  /*2a20*/  LDS.U8 R104, [R103+0x1008] ;  /* 0x0010080067687984 */ /* 0x000e620000000000 */
[----:B------:R-:W-:-:S03]  /*2a30*/  PRMT R97, R124, 0x7604, R97 ;  /* 0x000076047c617816 */ /* 0x000fc60000000061 */
[----:B------:R-:W1:Y:S01]  /*2a40*/  LDS.U8 R20, [R103+0x808] ;  /* 0x0008080067147984 */ /* 0x000e620000000000 */
[----:B------:R-:W-:-:S03]  /*2a50*/  PRMT R7, R10, 0x7054, R7 ;  /* 0x000070540a077816 */ /* 0x000fc60000000007 */
[----:B------:R-:W1:Y:S01]  /*2a60*/  LDS.U8 R102, [R103+0x1000] ;  /* 0x0010000067667984 */ /* 0x000e620000000000 */
[----:B------:R-:W-:-:S03]  /*2a70*/  PRMT R15, R98, 0x7054, R15 ;  /* 0x00007054620f7816 */ /* 0x000fc6000000000f */
[----:B------:R-:W1:Y:S01]  /*2a80*/  LDS.U8 R110, [R103+0x4800] ;  /* 0x00480000676e7984 */ /* 0x000e620000000000 */
[----:B--2---:R-:W-:-:S03]  /*2a90*/  PRMT R11, R14, 0x7054, R11 ;  /* 0x000070540e0b7816 */ /* 0x004fc6000000000b */
[----:B------:R-:W2:Y:S01]  /*2aa0*/  LDS.U8 R116, [R103+0x4808] ;  /* 0x0048080067747984 */ /* 0x000ea20000000000 */
[----:B------:R-:W-:-:S03]  /*2ab0*/  PRMT R13, R94, 0x7054, R13 ;  /* 0x000070545e0d7816 */ /* 0x000fc6000000000d */
[----:B------:R-:W2:Y:S01]  /*2ac0*/  LDS.U8 R122, [R103+0x5000] ;  /* 0x00500000677a7984 */ /* 0x000ea20000000000 */
[----:B------:R-:W-:-:S03]  /*2ad0*/  PRMT R21, R108, 0x7054, R21 ;  /* 0x000070546c157816 */ /* 0x000fc60000000015 */
[----:B------:R1:W2:Y:S01]  /*2ae0*/  LDS.U8 R128, [R103+0x5008] ;  /* 0x0050080067807984 */ /* 0x0002a20000000000 */
[----:B---3--:R-:W-:Y:S02]  /*2af0*/  PRMT R23, R114, 0x7054, R23 ;  /* 0x0000705472177816 */ /* 0x008fe40000000017 */
[----:B----4-:R-:W-:Y:S02]  /*2b00*/  PRMT R95, R120, 0x7054, R95 ;  /* 0x00007054785f7816 */ /* 0x010fe4000000005f */
[----:B------:R-:W-:Y:S02]  /*2b10*/  PRMT R97, R126, 0x7054, R97 ;  /* 0x000070547e617816 */ /* 0x000fe40000000061 */
[----:B0-----:R-:W-:Y:S01]  /*2b20*/  PRMT R100, R100, 0x654, R7 ;  /* 0x0000065464647816 */ /* 0x001fe20000000007 */
[----:B------:R-:W-:Y:S01]  /*2b30*/  IMAD.U32 R7, RZ, RZ, UR39 ;  /* 0x00000027ff077e24 */ /* 0x000fe2000f8e00ff */
[----:B-1----:R-:W-:Y:S02]  /*2b40*/  PRMT R103, R104, 0x654, R15 ;  /* 0x0000065468677816 */ /* 0x002fe4000000000f */
[----:B------:R-:W-:-:S02]  /*2b50*/  PRMT R101, R20, 0x654, R11 ;  /* 0x0000065414657816 */ /* 0x000fc4000000000b */
[----:B------:R-:W-:Y:S02]  /*2b60*/  PRMT R102, R102, 0x654, R13 ;  /* 0x0000065466667816 */ /* 0x000fe4000000000d */
[----:B------:R-:W-:Y:S02]  /*2b70*/  PRMT R104, R110, 0x654, R21 ;  /* 0x000006546e687816 */ /* 0x000fe40000000015 */
[----:B--2---:R-:W-:Y:S02]  /*2b80*/  PRMT R105, R116, 0x654, R23 ;  /* 0x0000065474697816 */ /* 0x004fe40000000017 */
[----:B------:R-:W-:Y:S02]  /*2b90*/  PRMT R106, R122, 0x654, R95 ;  /* 0x000006547a6a7816 */ /* 0x000fe4000000005f */
[----:B------:R-:W-:Y:S01]  /*2ba0*/  PRMT R107, R128, 0x654, R97 ;  /* 0x00000654806b7816 */ /* 0x000fe20000000061 */
[----:B------:R-:W-:Y:S06]  /*2bb0*/  @!P1 BRA `(.L_x_26) ;  /* 0x0000001000ec9947 */ /* 0x000fec0003800000 */
[----:B------:R-:W-:Y:S01]  /*2bc0*/  R2UR UR4, R3 ;  /* 0x00000000030472ca */ /* 0x000fe200000e0000 */
[----:B------:R-:W-:Y:S01]  /*2bd0*/  UIADD3 UR5, UR40, -0x1, URZ ;  /* 0xffffffff28057890 */ /* 0x000fe2000fffe03f */
[----:B------:R-:W-:-:S05]  /*2be0*/  IMAD.U32 R7, RZ, RZ, UR39 ;  /* 0x00000027ff077e24 */ /* 0x000fca000f8e00ff */
[----:B------:R-:W-:-:S08]  /*2bf0*/  IMAD.U32 R8, RZ, RZ, UR5 ;  /* 0x00000005ff087e24 */ /* 0x000fd0000f8e00ff */
.L_x_34:
[----:B------:R-:W-:-:S04]  /*2c00*/  UIADD3 UR5, UR4, 0x1, URZ ;  /* 0x0000000104057890 */ /* 0x000fc8000fffe03f */
[----:B------:R-:W-:-:S04]  /*2c10*/  UISETP.NE.AND UP0, UPT, UR5, 0x5, UPT ;  /* 0x000000050500788c */ /* 0x000fc8000bf05270 */
[----:B------:R-:W-:Y:S02]  /*2c20*/  USEL UR6, URZ, 0x1, UP0 ;  /* 0x000000013f067887 */ /* 0x000fe40008000000 */
[----:B------:R-:W-:-:S04]  /*2c30*/  USEL UR5, UR5, URZ, UP0 ;  /* 0x0000003f05057287 */ /* 0x000fc80008000000 */
[----:B------:R-:W-:Y:S02]  /*2c40*/  LOP3.LUT R93, R93, UR6, RZ, 0x3c, !PT ;  /* 0x000000065d5d7c12 */ /* 0x000fe4000f8e3cff */
[----:B------:R-:W-:Y:S01]  /*2c50*/  IMAD.U32 R3, RZ, RZ, UR5 ;  /* 0x00000005ff037e24 */ /* 0x000fe2000f8e00ff */
[----:B------:R-:W-:Y:S06]  /*2c60*/  @!P0 BRA `(.L_x_27) ;  /* 0x0000000000048947 */ /* 0x000fec0003800000 */
[----:B------:R-:W-:Y:S01]  /*2c70*/  BPT.TRAP 0x1 ;  /* 0x000000040000795c */ /* 0x000fe20000300000 */
.L_x_27:
[----:B------:R-:W0:Y:S01]  /*2c80*/  S2UR UR6, SR_CgaCtaId ;  /* 0x00000000000679c3 */ /* 0x000e220000008800 */
[----:B------:R-:W-:Y:S01]  /*2c90*/  UMOV UR5, 0x400 ;  /* 0x0000040000057882 */ /* 0x000fe20000000000 */
[----:B------:R-:W-:Y:S01]  /*2ca0*/  SHF.L.U32 R9, R93, 0x1f, RZ ;  /* 0x0000001f5d097819 */ /* 0x000fe200000006ff */
[----:B------:R-:W-:Y:S01]  /*2cb0*/  UMOV UR11, 0x40000040 ;  /* 0x40000040000b7882 */ /* 0x000fe20000000000 */
[----:B------:R-:W-:-:S06]  /*2cc0*/  USHF.L.U32 UR8, UR4, 0xf, URZ ;  /* 0x0000000f04087899 */ /* 0x000fcc000800063f */
[----:B------:R-:W-:Y:S01]  /*2cd0*/  LOP3.LUT R11, R5, UR8, RZ, 0xfc, !PT ;  /* 0x00000008050b7c12 */ /* 0x000fe2000f8efcff */
[----:B0-----:R-:W-:Y:S02]  /*2ce0*/  ULEA UR5, UR6, UR5, 0x18 ;  /* 0x0000000506057291 */ /* 0x001fe4000f8ec03f */
[----:B------:R-:W-:-:S04]  /*2cf0*/  ULEA UR6, UR4, UR7, 0x9 ;  /* 0x0000000704067291 */ /* 0x000fc8000f8e483f */
[----:B------:R-:W-:Y:S01]  /*2d00*/  IMAD.U32 R0, RZ, RZ, UR5 ;  /* 0x00000005ff007e24 */ /* 0x000fe2000f8e00ff */
[----:B------:R-:W-:Y:S02]  /*2d10*/  UIADD3 UR4, UR6, 0x2, URZ ;  /* 0x0000000206047890 */ /* 0x000fe4000fffe03f */
[----:B------:R-:W-:Y:S01]  /*2d20*/  UMOV UR10, UR6 ;  /* 0x00000006000a7c82 */ /* 0x000fe20008000000 */
[----:B------:R-:W-:Y:S02]  /*2d30*/  IMAD R10, R3, 0x8, R0 ;  /* 0x00000008030a7824 */ /* 0x000fe400078e0200 */
[----:B------:R-:W-:Y:S02]  /*2d40*/  IMAD.IADD R111, R0, 0x1, R11 ;  /* 0x00000001006f7824 */ /* 0x000fe400078e020b */
[----:B------:R0:W1:Y:S01]  /*2d50*/  SYNCS.PHASECHK.TRANS64.TRYWAIT P1, [R10+URZ], R9 ;  /* 0x000000090a0075a7 */ /* 0x000062000802017f */
[----:B------:R-:W-:Y:S01]  /*2d60*/  WARPGROUP.ARRIVE ;  /* 0x00000000000079c5 */ /* 0x000fe20000000000 */
[----:B------:R-:W-:-:S02]  /*2d70*/  IMAD.IADD R113, R4, 0x1, R111 ;  /* 0x0000000104717824 */ /* 0x000fc400078e026f */
[C---:B------:R-:W-:Y:S02]  /*2d80*/  IMAD.IADD R12, R6.reuse, 0x1, R111 ;  /* 0x00000001060c7824 */ /* 0x040fe400078e026f */
[----:B------:R-:W-:Y:S01]  /*2d90*/  IMAD.IADD R11, R6, 0x1, R113 ;  /* 0x00000001060b7824 */ /* 0x000fe200078e0271 */
[----:B------:R-:W-:Y:S03]  /*2da0*/  QGMMA.64x64x32.F32.E5M2.E5M2 R56, R100, gdesc[UR8], R56, gsb0 ;  /* 0x00e0000864387df3 */ /* 0x000fe60008003838 */
[----:B------:R-:W-:Y:S02]  /*2db0*/  WARPGROUP.DEPBAR.LE gsb0, 0x0 ;  /* 0x00008000000079c5 */ /* 0x000fe40000010000 */
[----:B------:R-:W-:-:S06]  /*2dc0*/  WARPGROUP.ARRIVE ;  /* 0x00000000000079c5 */ /* 0x000fcc0000000000 */
[----:B------:R-:W-:Y:S01]  /*2dd0*/  QGMMA.64x64x32.F32.E5M2.E5M2 R24, R104, gdesc[UR8], R24, gsb0 ;  /* 0x00e0000868187df3 */ /* 0x000fe20008003818 */
[----:B------:R-:W-:Y:S01]  /*2de0*/  UMOV UR10, UR4 ;  /* 0x00000004000a7c82 */ /* 0x000fe20008000000 */
[----:B------:R-:W-:Y:S01]  /*2df0*/  UMOV UR11, 0x40000040 ;  /* 0x40000040000b7882 */ /* 0x000fe20000000000 */
[----:B------:R-:W-:Y:S02]  /*2e00*/  WARPGROUP.DEPBAR.LE gsb0, 0x0 ;  /* 0x00008000000079c5 */ /* 0x000fe40000010000 */
[----:B------:R-:W-:Y:S04]  /*2e10*/  LDS.U8 R13, [R111+0x1800] ;  /* 0x001800006f0d7984 */ /* 0x000fe80000000000 */
[----:B------:R-:W2:Y:S04]  /*2e20*/  LDS.U8 R14, [R113+0x1800] ;  /* 0x00180000710e7984 */ /* 0x000ea80000000000 */
[----:B------:R-:W-:Y:S04]  /*2e30*/  LDS.U8 R15, [R111+0x1808] ;  /* 0x001808006f0f7984 */ /* 0x000fe80000000000 */
[----:B------:R-:W3:Y:S04]  /*2e40*/  LDS.U8 R22, [R113+0x1808] ;  /* 0x0018080071167984 */ /* 0x000ee80000000000 */
[----:B------:R-:W-:Y:S04]  /*2e50*/  LDS.U8 R21, [R111+0x2000] ;  /* 0x002000006f157984 */ /* 0x000fe80000000000 */
[----:B------:R-:W4:Y:S04]  /*2e60*/  LDS.U8 R98, [R113+0x2000] ;  /* 0x0020000071627984 */ /* 0x000f280000000000 */
[----:B------:R-:W-:Y:S04]  /*2e70*/  LDS.U8 R95, [R111+0x2008] ;  /* 0x002008006f5f7984 */ /* 0x000fe80000000000 */
[----:B------:R-:W0:Y:S04]  /*2e80*/  LDS.U8 R104, [R113+0x2008] ;  /* 0x0020080071687984 */ /* 0x000e280000000000 */
[----:B------:R-:W1:Y:S04]  /*2e90*/  LDS.U8 R20, [R12+0x1800] ;  /* 0x001800000c147984 */ /* 0x000e680000000000 */
[----:B------:R-:W1:Y:S04]  /*2ea0*/  LDS.U8 R94, [R12+0x1808] ;  /* 0x001808000c5e7984 */ /* 0x000e680000000000 */
[----:B------:R-:W1:Y:S04]  /*2eb0*/  LDS.U8 R102, [R12+0x2000] ;  /* 0x002000000c667984 */ /* 0x000e680000000000 */
[----:B------:R-:W1:Y:S01]  /*2ec0*/  LDS.U8 R106, [R12+0x2008] ;  /* 0x002008000c6a7984 */ /* 0x000e620000000000 */
[----:B--2---:R-:W-:-:S03]  /*2ed0*/  PRMT R13, R14, 0x7604, R13 ;  /* 0x000076040e0d7816 */ /* 0x004fc6000000000d */
[----:B------:R-:W2:Y:S04]  /*2ee0*/  LDS.U8 R100, [R11+0x1800] ;  /* 0x001800000b647984 */ /* 0x000ea80000000000 */
[----:B------:R-:W2:Y:S01]  /*2ef0*/  LDS.U8 R96, [R11+0x1808] ;  /* 0x001808000b607984 */ /* 0x000ea20000000000 */
[----:B---3--:R-:W-:-:S03]  /*2f00*/  PRMT R15, R22, 0x7604, R15 ;  /* 0x00007604160f7816 */ /* 0x008fc6000000000f */
[----:B------:R-:W3:Y:S04]  /*2f10*/  LDS.U8 R23, [R11+0x2000] ;  /* 0x002000000b177984 */ /* 0x000ee80000000000 */
[----:B------:R-:W3:Y:S01]  /*2f20*/  LDS.U8 R108, [R11+0x2008] ;  /* 0x002008000b6c7984 */ /* 0x000ee20000000000 */
[----:B----4-:R-:W-:-:S03]  /*2f30*/  PRMT R21, R98, 0x7604, R21 ;  /* 0x0000760462157816 */ /* 0x010fc60000000015 */
[----:B------:R-:W-:Y:S01]  /*2f40*/  LDS.U8 R97, [R111+0x5800] ;  /* 0x005800006f617984 */ /* 0x000fe20000000000 */
[----:B0-----:R-:W-:-:S03]  /*2f50*/  PRMT R95, R104, 0x7604, R95 ;  /* 0x00007604685f7816 */ /* 0x001fc6000000005f */
[----:B------:R-:W0:Y:S01]  /*2f60*/  LDS.U8 R110, [R113+0x5800] ;  /* 0x00580000716e7984 */ /* 0x000e220000000000 */
[----:B-1----:R-:W-:-:S03]  /*2f70*/  PRMT R13, R20, 0x7054, R13 ;  /* 0x00007054140d7816 */ /* 0x002fc6000000000d */
[----:B------:R-:W-:Y:S01]  /*2f80*/  LDS.U8 R99, [R111+0x5808] ;  /* 0x005808006f637984 */ /* 0x000fe20000000000 */
[----:B------:R-:W-:-:S03]  /*2f90*/  PRMT R15, R94, 0x7054, R15 ;  /* 0x000070545e0f7816 */ /* 0x000fc6000000000f */
[----:B------:R-:W1:Y:S01]  /*2fa0*/  LDS.U8 R116, [R113+0x5808] ;  /* 0x0058080071747984 */ /* 0x000e620000000000 */
[----:B------:R-:W-:-:S03]  /*2fb0*/  PRMT R102, R102, 0x7054, R21 ;  /* 0x0000705466667816 */ /* 0x000fc60000000015 */
[----:B------:R-:W-:Y:S01]  /*2fc0*/  LDS.U8 R105, [R111+0x6000] ;  /* 0x006000006f697984 */ /* 0x000fe20000000000 */
[----:B------:R-:W-:-:S03]  /*2fd0*/  PRMT R95, R106, 0x7054, R95 ;  /* 0x000070546a5f7816 */ /* 0x000fc6000000005f */
[----:B------:R-:W4:Y:S01]  /*2fe0*/  LDS.U8 R122, [R113+0x6000] ;  /* 0x00600000717a7984 */ /* 0x000f220000000000 */
[----:B--2---:R-:W-:-:S03]  /*2ff0*/  PRMT R100, R100, 0x654, R13 ;  /* 0x0000065464647816 */ /* 0x004fc6000000000d */
[----:B------:R-:W-:Y:S01]  /*3000*/  LDS.U8 R109, [R111+0x6008] ;  /* 0x006008006f6d7984 */ /* 0x000fe20000000000 */
[----:B------:R-:W-:-:S03]  /*3010*/  PRMT R101, R96, 0x654, R15 ;  /* 0x0000065460657816 */ /* 0x000fc6000000000f */
[----:B------:R-:W2:Y:S01]  /*3020*/  LDS.U8 R126, [R113+0x6008] ;  /* 0x00600800717e7984 */ /* 0x000ea20000000000 */
[----:B---3--:R-:W-:-:S03]  /*3030*/  PRMT R102, R23, 0x654, R102 ;  /* 0x0000065417667816 */ /* 0x008fc60000000066 */
[----:B------:R-:W3:Y:S01]  /*3040*/  LDS.U8 R112, [R12+0x5800] ;  /* 0x005800000c707984 */ /* 0x000ee20000000000 */
[----:B------:R-:W-:-:S03]  /*3050*/  PRMT R103, R108, 0x654, R95 ;  /* 0x000006546c677816 */ /* 0x000fc6000000005f */
[----:B------:R-:W3:Y:S04]  /*3060*/  LDS.U8 R118, [R12+0x5808] ;  /* 0x005808000c767984 */ /* 0x000ee80000000000 */
[----:B------:R-:W3:Y:S04]  /*3070*/  LDS.U8 R124, [R12+0x6000] ;  /* 0x006000000c7c7984 */ /* 0x000ee80000000000 */
[----:B------:R-:W3:Y:S01]  /*3080*/  LDS.U8 R128, [R12+0x6008] ;  /* 0x006008000c807984 */ /* 0x000ee20000000000 */
[----:B0-----:R-:W-:-:S03]  /*3090*/  PRMT R97, R110, 0x7604, R97 ;  /* 0x000076046e617816 */ /* 0x001fc60000000061 */
[----:B------:R-:W0:Y:S04]  /*30a0*/  LDS.U8 R114, [R11+0x5800] ;  /* 0x005800000b727984 */ /* 0x000e280000000000 */
[----:B------:R-:W0:Y:S01]  /*30b0*/  LDS.U8 R120, [R11+0x5808] ;  /* 0x005808000b787984 */ /* 0x000e220000000000 */
[----:B-1----:R-:W-:-:S03]  /*30c0*/  PRMT R99, R116, 0x7604, R99 ;  /* 0x0000760474637816 */ /* 0x002fc60000000063 */
[----:B------:R-:W1:Y:S04]  /*30d0*/  LDS.U8 R107, [R11+0x6000] ;  /* 0x006000000b6b7984 */ /* 0x000e680000000000 */
[----:B------:R-:W1:Y:S01]  /*30e0*/  LDS.U8 R130, [R11+0x6008] ;  /* 0x006008000b827984 */ /* 0x000e620000000000 */
[----:B------:R-:W-:Y:S01]  /*30f0*/  WARPGROUP.ARRIVE ;  /* 0x00000000000079c5 */ /* 0x000fe20000000000 */
[----:B----4-:R-:W-:-:S05]  /*3100*/  PRMT R105, R122, 0x7604, R105 ;  /* 0x000076047a697816 */ /* 0x010fca0000000069 */
[----:B------:R-:W-:Y:S01]  /*3110*/  QGMMA.64x64x32.F32.E5M2.E5M2 R56, R100, gdesc[UR8], R56, gsb0 ;  /* 0x00e0000864387df3 */ /* 0x000fe20008003838 */
[----:B--2---:R-:W-:Y:S02]  /*3120*/  PRMT R109, R126, 0x7604, R109 ;  /* 0x000076047e6d7816 */ /* 0x004fe4000000006d */
[----:B---3--:R-:W-:Y:S02]  /*3130*/  PRMT R97, R112, 0x7054, R97 ;  /* 0x0000705470617816 */ /* 0x008fe40000000061 */
[----:B------:R-:W-:Y:S02]  /*3140*/  PRMT R99, R118, 0x7054, R99 ;  /* 0x0000705476637816 */ /* 0x000fe40000000063 */
[----:B------:R-:W-:Y:S02]  /*3150*/  PRMT R124, R124, 0x7054, R105 ;  /* 0x000070547c7c7816 */ /* 0x000fe40000000069 */
[----:B------:R-:W-:Y:S02]  /*3160*/  PRMT R109, R128, 0x7054, R109 ;  /* 0x00007054806d7816 */ /* 0x000fe4000000006d */
[----:B0-----:R-:W-:-:S02]  /*3170*/  PRMT R104, R114, 0x654, R97 ;  /* 0x0000065472687816 */ /* 0x001fc40000000061 */
[----:B------:R-:W-:Y:S02]  /*3180*/  PRMT R105, R120, 0x654, R99 ;  /* 0x0000065478697816 */ /* 0x000fe40000000063 */
[----:B-1----:R-:W-:Y:S02]  /*3190*/  PRMT R106, R107, 0x654, R124 ;  /* 0x000006546b6a7816 */ /* 0x002fe4000000007c */
[----:B------:R-:W-:Y:S01]  /*31a0*/  PRMT R107, R130, 0x654, R109 ;  /* 0x00000654826b7816 */ /* 0x000fe2000000006d */
[----:B------:R-:W-:Y:S02]  /*31b0*/  WARPGROUP.DEPBAR.LE gsb0, 0x0 ;  /* 0x00008000000079c5 */ /* 0x000fe40000010000 */
[----:B------:R-:W-:Y:S04]  /*31c0*/  LDS.U8 R13, [R111+0x2800] ;  /* 0x002800006f0d7984 */ /* 0x000fe80000000000 */
[----:B------:R-:W0:Y:S01]  /*31d0*/  LDS.U8 R14, [R113+0x2800] ;  /* 0x00280000710e7984 */ /* 0x000e220000000000 */
[----:B------:R-:W-:-:S06]  /*31e0*/  WARPGROUP.ARRIVE ;  /* 0x00000000000079c5 */ /* 0x000fcc0000000000 */
[----:B------:R-:W-:Y:S01]  /*31f0*/  QGMMA.64x64x32.F32.E5M2.E5M2 R24, R104, gdesc[UR8], R24, gsb0 ;  /* 0x00e0000868187df3 */ /* 0x000fe20008003818 */
[----:B0-----:R-:W-:Y:S02]  /*3200*/  PRMT R13, R14, 0x7604, R13 ;  /* 0x000076040e0d7816 */ /* 0x001fe4000000000d */
[----:B------:R-:W-:Y:S02]  /*3210*/  WARPGROUP.DEPBAR.LE gsb0, 0x0 ;  /* 0x00008000000079c5 */ /* 0x000fe40000010000 */
[----:B------:R-:W-:Y:S04]  /*3220*/  LDS.U8 R15, [R111+0x2808] ;  /* 0x002808006f0f7984 */ /* 0x000fe80000000000 */
[----:B------:R-:W0:Y:S04]  /*3230*/  LDS.U8 R22, [R113+0x2808] ;  /* 0x0028080071167984 */ /* 0x000e280000000000 */
[----:B------:R-:W-:Y:S04]  /*3240*/  LDS.U8 R99, [R111+0x7000] ;  /* 0x007000006f637984 */ /* 0x000fe80000000000 */
[----:B------:R-:W1:Y:S04]  /*3250*/  LDS.U8 R122, [R113+0x7000] ;  /* 0x00700000717a7984 */ /* 0x000e680000000000 */
[----:B------:R-:W-:Y:S04]  /*3260*/  LDS.U8 R21, [R111+0x3000] ;  /* 0x003000006f157984 */ /* 0x000fe80000000000 */
[----:B------:R-:W2:Y:S04]  /*3270*/  LDS.U8 R100, [R113+0x3000] ;  /* 0x0030000071647984 */ /* 0x000ea80000000000 */
[----:B------:R-:W-:Y:S04]  /*3280*/  LDS.U8 R23, [R111+0x3008] ;  /* 0x003008006f177984 */ /* 0x000fe80000000000 */
[----:B------:R-:W3:Y:S04]  /*3290*/  LDS.U8 R106, [R113+0x3008] ;  /* 0x00300800716a7984 */ /* 0x000ee80000000000 */
[----:B------:R-:W-:Y:S04]  /*32a0*/  LDS.U8 R95, [R111+0x6800] ;  /* 0x006800006f5f7984 */ /* 0x000fe80000000000 */
[----:B------:R-:W4:Y:S04]  /*32b0*/  LDS.U8 R112, [R113+0x6800] ;  /* 0x0068000071707984 */ /* 0x000f280000000000 */
[----:B------:R-:W-:Y:S04]  /*32c0*/  LDS.U8 R97, [R111+0x6808] ;  /* 0x006808006f617984 */ /* 0x000fe80000000000 */
[----:B------:R-:W4:Y:S01]  /*32d0*/  LDS.U8 R118, [R113+0x6808] ;  /* 0x0068080071767984 */ /* 0x000f220000000000 */
[----:B0-----:R-:W-:-:S03]  /*32e0*/  PRMT R15, R22, 0x7604, R15 ;  /* 0x00007604160f7816 */ /* 0x001fc6000000000f */
[----:B------:R-:W-:Y:S04]  /*32f0*/  LDS.U8 R105, [R111+0x7008] ;  /* 0x007008006f697984 */ /* 0x000fe80000000000 */
[----:B------:R-:W0:Y:S01]  /*3300*/  LDS.U8 R126, [R113+0x7008] ;  /* 0x00700800717e7984 */ /* 0x000e220000000000 */
[----:B-1----:R-:W-:-:S03]  /*3310*/  PRMT R99, R122, 0x7604, R99 ;  /* 0x000076047a637816 */ /* 0x002fc60000000063 */
        /* <DEDUP_REMOVED lines=9> */
[----:B------:R-:W4:Y:S04]  /*33b0*/  LDS.U8 R120, [R12+0x6808] ;  /* 0x006808000c787984 */ /* 0x000f280000000000 */
[----:B------:R-:W4:Y:S01]  /*33c0*/  LDS.U8 R128, [R12+0x7008] ;  /* 0x007008000c807984 */ /* 0x000f220000000000 */
[----:B------:R-:W-:-:S03]  /*33d0*/  PRMT R97, R118, 0x7604, R97 ;  /* 0x0000760476617816 */ /* 0x000fc60000000061 */
[----:B------:R-:W4:Y:S04]  /*33e0*/  LDS.U8 R98, [R11+0x2808] ;  /* 0x002808000b627984 */ /* 0x000f280000000000 */
[----:B------:R-:W4:Y:S01]  /*33f0*/  LDS.U8 R103, [R11+0x7000] ;  /* 0x007000000b677984 */ /* 0x000f220000000000 */
[----:B0-----:R-:W-:-:S03]  /*3400*/  PRMT R105, R126, 0x7604, R105 ;  /* 0x000076047e697816 */ /* 0x001fc60000000069 */
[----:B------:R-:W0:Y:S01]  /*3410*/  LDS.U8 R96, [R11+0x2800] ;  /* 0x002800000b607984 */ /* 0x000e220000000000 */
[----:B-1----:R-:W-:-:S03]  /*3420*/  PRMT R15, R94, 0x7054, R15 ;  /* 0x000070545e0f7816 */ /* 0x002fc6000000000f */
[----:B------:R-:W1:Y:S01]  /*3430*/  LDS.U8 R104, [R11+0x3000] ;  /* 0x003000000b687984 */ /* 0x000e620000000000 */
[----:B------:R-:W-:-:S03]  /*3440*/  PRMT R124, R124, 0x7054, R99 ;  /* 0x000070547c7c7816 */ /* 0x000fc60000000063 */
[----:B------:R-:W1:Y:S01]  /*3450*/  LDS.U8 R110, [R11+0x3008] ;  /* 0x003008000b6e7984 */ /* 0x000e620000000000 */
[----:B--2---:R-:W-:-:S03]  /*3460*/  PRMT R13, R20, 0x7054, R13 ;  /* 0x00007054140d7816 */ /* 0x004fc6000000000d */
[----:B------:R-:W2:Y:S01]  /*3470*/  LDS.U8 R116, [R11+0x6800] ;  /* 0x006800000b747984 */ /* 0x000ea20000000000 */
[----:B------:R-:W-:-:S03]  /*3480*/  PRMT R21, R102, 0x7054, R21 ;  /* 0x0000705466157816 */ /* 0x000fc60000000015 */
[----:B------:R-:W2:Y:S01]  /*3490*/  LDS.U8 R101, [R11+0x6808] ;  /* 0x006808000b657984 */ /* 0x000ea20000000000 */
[----:B---3--:R-:W-:-:S03]  /*34a0*/  PRMT R23, R108, 0x7054, R23 ;  /* 0x000070546c177816 */ /* 0x008fc60000000017 */
[----:B------:R-:W3:Y:S01]  /*34b0*/  LDS.U8 R130, [R11+0x7008] ;  /* 0x007008000b827984 */ /* 0x000ee20000000000 */
[----:B------:R-:W-:Y:S02]  /*34c0*/  PRMT R95, R114, 0x7054, R95 ;  /* 0x00007054725f7816 */ /* 0x000fe4000000005f */
[----:B----4-:R-:W-:Y:S02]  /*34d0*/  PRMT R120, R120, 0x7054, R97 ;  /* 0x0000705478787816 */ /* 0x010fe40000000061 */
[----:B------:R-:W-:Y:S02]  /*34e0*/  PRMT R105, R128, 0x7054, R105 ;  /* 0x0000705480697816 */ /* 0x000fe40000000069 */
[----:B------:R-:W-:Y:S02]  /*34f0*/  PRMT R97, R98, 0x654, R15 ;  /* 0x0000065462617816 */ /* 0x000fe4000000000f */
[----:B------:R-:W-:Y:S02]  /*3500*/  PRMT R102, R103, 0x654, R124 ;  /* 0x0000065467667816 */ /* 0x000fe4000000007c */
[----:B0-----:R-:W-:-:S02]  /*3510*/  PRMT R96, R96, 0x654, R13 ;  /* 0x0000065460607816 */ /* 0x001fc4000000000d */
[----:B-1----:R-:W-:Y:S02]  /*3520*/  PRMT R98, R104, 0x654, R21 ;  /* 0x0000065468627816 */ /* 0x002fe40000000015 */
[----:B------:R-:W-:Y:S02]  /*3530*/  PRMT R99, R110, 0x654, R23 ;  /* 0x000006546e637816 */ /* 0x000fe40000000017 */
[----:B--2---:R-:W-:Y:S02]  /*3540*/  PRMT R100, R116, 0x654, R95 ;  /* 0x0000065474647816 */ /* 0x004fe4000000005f */
[----:B------:R-:W-:Y:S02]  /*3550*/  PRMT R101, R101, 0x654, R120 ;  /* 0x0000065465657816 */ /* 0x000fe40000000078 */
[----:B---3--:R-:W-:Y:S01]  /*3560*/  PRMT R103, R130, 0x654, R105 ;  /* 0x0000065482677816 */ /* 0x008fe20000000069 */
[----:B------:R-:W-:Y:S06]  /*3570*/  @!P0 BRA `(.L_x_28) ;  /* 0x0000000000048947 */ /* 0x000fec0003800000 */
[----:B------:R-:W-:Y:S01]  /*3580*/  BPT.TRAP 0x1 ;  /* 0x000000040000795c */ /* 0x000fe20000300000 */
.L_x_28:
[----:B------:R-:W-:Y:S01]  /*3590*/  IMAD R13, R7, 0x8, R0 ;  /* 0x00000008070d7824 */ /* 0x000fe200078e0200 */
[----:B------:R-:W-:-:S03]  /*35a0*/  ISETP.GT.U32.AND P2, PT, R19, 0x1, PT ;  /* 0x000000011300780c */ /* 0x000fc60003f44070 */
[----:B------:R-:W-:-:S05]  /*35b0*/  VIADD R13, R13, 0x28 ;  /* 0x000000280d0d7836 */ /* 0x000fca0000000000 */
[----:B------:R-:W-:-:S04]  /*35c0*/  PRMT R13, RZ, 0x654, R13 ;  /* 0x00000654ff0d7816 */ /* 0x000fc8000000000d */
[----:B------:R0:W-:Y:S01]  /*35d0*/  SYNCS.ARRIVE.TRANS64.RED.A1T0 RZ, [R13+URZ], RZ ;  /* 0x000000ff0dff79a7 */ /* 0x0001e2000810043f */
[----:B------:R-:W-:Y:S05]  /*35e0*/  @P2 BRA `(.L_x_29) ;  /* 0x0000000000042947 */ /* 0x000fea0003800000 */
[----:B------:R-:W-:Y:S01]  /*35f0*/  BPT.TRAP 0x1 ;  /* 0x000000040000795c */ /* 0x000fe20000300000 */
.L_x_29:
[----:B------:R-:W-:Y:S01]  /*3600*/  UIADD3 UR4, UR6, 0x4, URZ ;  /* 0x0000000406047890 */ /* 0x000fe2000fffe03f */
[----:B------:R-:W-:Y:S01]  /*3610*/  WARPGROUP.ARRIVE ;  /* 0x00000000000079c5 */ /* 0x000fe20000000000 */
[----:B------:R-:W-:Y:S01]  /*3620*/  UMOV UR11, 0x40000040 ;  /* 0x40000040000b7882 */ /* 0x000fe20000000000 */
[----:B------:R-:W-:-:S04]  /*3630*/  VIADD R7, R7, 0x1 ;  /* 0x0000000107077836 */ /* 0x000fc80000000000 */
[----:B------:R-:W-:Y:S01]  /*3640*/  UMOV UR10, UR4 ;  /* 0x00000004000a7c82 */ /* 0x000fe20008000000 */
[C---:B------:R-:W-:Y:S01]  /*3650*/  ISETP.NE.AND P2, PT, R7.reuse, 0x5, PT ;  /* 0x000000050700780c */ /* 0x040fe20003f45270 */
[----:B------:R-:W-:Y:S03]  /*3660*/  QGMMA.64x64x32.F32.E5M2.E5M2 R56, R96, gdesc[UR8], R56, gsb0 ;  /* 0x00e0000860387df3 */ /* 0x000fe60008003838 */
[----:B------:R-:W-:Y:S01]  /*3670*/  SEL R7, R7, RZ, P2 ;  /* 0x000000ff07077207 */ /* 0x000fe20001000000 */
[----:B------:R-:W-:Y:S02]  /*3680*/  WARPGROUP.DEPBAR.LE gsb0, 0x0 ;  /* 0x00008000000079c5 */ /* 0x000fe40000010000 */
[----:B0-----:R-:W-:Y:S04]  /*3690*/  LDS.U8 R13, [R111+0x3800] ;  /* 0x003800006f0d7984 */ /* 0x001fe80000000000 */
[----:B------:R-:W-:Y:S01]  /*36a0*/  LDS.U8 R15, [R111+0x3808] ;  /* 0x003808006f0f7984 */ /* 0x000fe20000000000 */
[----:B------:R-:W-:-:S06]  /*36b0*/  WARPGROUP.ARRIVE ;  /* 0x00000000000079c5 */ /* 0x000fcc0000000000 */
[----:B------:R-:W-:Y:S03]  /*36c0*/  QGMMA.64x64x32.F32.E5M2.E5M2 R24, R100, gdesc[UR8], R24, gsb0 ;  /* 0x00e0000864187df3 */ /* 0x000fe60008003818 */
[----:B------:R-:W-:Y:S02]  /*36d0*/  WARPGROUP.DEPBAR.LE gsb0, 0x0 ;  /* 0x00008000000079c5 */ /* 0x000fe40000010000 */
        /* <DEDUP_REMOVED lines=8> */
[----:B------:R-:W2:Y:S04]  /*3760*/  LDS.U8 R14, [R113+0x3800] ;  /* 0x00380000710e7984 */ /* 0x000ea80000000000 */
[----:B------:R-:W3:Y:S04]  /*3770*/  LDS.U8 R100, [R113+0x4000] ;  /* 0x0040000071647984 */ /* 0x000ee80000000000 */
[----:B------:R-:W4:Y:S04]  /*3780*/  LDS.U8 R112, [R113+0x7800] ;  /* 0x0078000071707984 */ /* 0x000f280000000000 */
[----:B------:R-:W4:Y:S01]  /*3790*/  LDS.U8 R118, [R113+0x7808] ;  /* 0x0078080071767984 */ /* 0x000f220000000000 */
[----:B0-----:R-:W-:-:S03]  /*37a0*/  PRMT R15, R22, 0x7604, R15 ;  /* 0x00007604160f7816 */ /* 0x001fc6000000000f */
[----:B------:R-:W0:Y:S01]  /*37b0*/  LDS.U8 R122, [R113+0x8000] ;  /* 0x00800000717a7984 */ /* 0x000e220000000000 */
[----:B-1----:R-:W-:-:S03]  /*37c0*/  PRMT R23, R106, 0x7604, R23 ;  /* 0x000076046a177816 */ /* 0x002fc60000000017 */
[----:B------:R-:W1:Y:S04]  /*37d0*/  LDS.U8 R126, [R113+0x8008] ;  /* 0x00800800717e7984 */ /* 0x000e680000000000 */
[----:B------:R-:W1:Y:S04]  /*37e0*/  LDS.U8 R94, [R12+0x3808] ;  /* 0x003808000c5e7984 */ /* 0x000e680000000000 */
[----:B------:R-:W1:Y:S04]  /*37f0*/  LDS.U8 R108, [R12+0x4008] ;  /* 0x004008000c6c7984 */ /* 0x000e680000000000 */
[----:B------:R-:W1:Y:S04]  /*3800*/  LDS.U8 R20, [R12+0x3800] ;  /* 0x003800000c147984 */ /* 0x000e680000000000 */
[----:B------:R-:W1:Y:S04]  /*3810*/  LDS.U8 R102, [R12+0x4000] ;  /* 0x004000000c667984 */ /* 0x000e680000000000 */
        /* <DEDUP_REMOVED lines=23> */
[----:B--2---:R-:W-:Y:S02]  /*3990*/  PRMT R120, R120, 0x7054, R97 ;  /* 0x0000705478787816 */ /* 0x004fe40000000061 */
[----:B---3--:R-:W-:Y:S02]  /*39a0*/  PRMT R124, R124, 0x7054, R99 ;  /* 0x000070547c7c7816 */ /* 0x008fe40000000063 */
[----:B----4-:R-:W-:Y:S02]  /*39b0*/  PRMT R103, R128, 0x7054, R103 ;  /* 0x0000705480677816 */ /* 0x010fe40000000067 */
[----:B------:R-:W-:Y:S02]  /*39c0*/  PRMT R97, R98, 0x654, R15 ;  /* 0x0000065462617816 */ /* 0x000fe4000000000f */
[----:B0-----:R-:W-:Y:S02]  /*39d0*/  PRMT R99, R110, 0x654, R23 ;  /* 0x000006546e637816 */ /* 0x001fe40000000017 */
[----:B-1----:R-:W-:-:S02]  /*39e0*/  PRMT R96, R96, 0x654, R13 ;  /* 0x0000065460607816 */ /* 0x002fc4000000000d */
[----:B------:R-:W-:Y:S02]  /*39f0*/  PRMT R98, R104, 0x654, R21 ;  /* 0x0000065468627816 */ /* 0x000fe40000000015 */
[----:B------:R-:W-:Y:S02]  /*3a00*/  PRMT R108, R116, 0x654, R95 ;  /* 0x00000654746c7816 */ /* 0x000fe4000000005f */
[----:B------:R-:W-:Y:S02]  /*3a10*/  PRMT R109, R109, 0x654, R120 ;  /* 0x000006546d6d7816 */ /* 0x000fe40000000078 */
[----:B------:R-:W-:Y:S02]  /*3a20*/  PRMT R110, R101, 0x654, R124 ;  /* 0x00000654656e7816 */ /* 0x000fe4000000007c */
[----:B------:R-:W-:Y:S01]  /*3a30*/  PRMT R111, R130, 0x654, R103 ;  /* 0x00000654826f7816 */ /* 0x000fe20000000067 */
[----:B------:R-:W-:Y:S06]  /*3a40*/  @!P0 BRA `(.L_x_30) ;  /* 0x0000000000048947 */ /* 0x000fec0003800000 */
[----:B------:R-:W-:Y:S01]  /*3a50*/  BPT.TRAP 0x1 ;  /* 0x000000040000795c */ /* 0x000fe20000300000 */
.L_x_30:
[----:B------:R-:W-:Y:S01]  /*3a60*/  IMAD.SHL.U32 R130, R3, 0x8000, RZ ;  /* 0x0000800003827824 */ /* 0x000fe200078e00ff */
[----:B------:R-:W-:Y:S04]  /*3a70*/  BSSY B0, `(.L_x_31) ;  /* 0x0000006000007945 */ /* 0x000fe80003800000 */
[----:B------:R-:W-:-:S05]  /*3a80*/  LOP3.LUT R11, R130, R5, RZ, 0xfc, !PT ;  /* 0x00000005820b7212 */ /* 0x000fca00078efcff */
[----:B------:R-:W-:Y:S01]  /*3a90*/  IMAD.IADD R15, R0, 0x1, R11 ;  /* 0x00000001000f7824 */ /* 0x000fe200078e020b */
[----:B------:R-:W-:Y:S06]  /*3aa0*/  @P1 BRA `(.L_x_32) ;  /* 0x0000000000081947 */ /* 0x000fec0003800000 */
[----:B------:R-:W0:Y:S02]  /*3ab0*/  SYNCS.PHASECHK.TRANS64.TRYWAIT P1, [R10+URZ], R9 ;  /* 0x000000090a0075a7 */ /* 0x000e24000802017f */
[----:B0-----:R-:W-:Y:S05]  /*3ac0*/  @!P1 BRA `(.L_x_33) ;  /* 0x0000008000089947 */ /* 0x001fea0003800000 */
.L_x_32:
[----:B------:R-:W-:Y:S05]  /*3ad0*/  BSYNC B0 ;  /* 0x0000000000007941 */ /* 0x000fea0003800000 */
.L_x_31:
[--C-:B------:R-:W-:Y:S01]  /*3ae0*/  IMAD.IADD R105, R4, 0x1, R15.reuse ;  /* 0x0000000104697824 */ /* 0x100fe200078e020f */
[----:B------:R-:W-:Y:S01]  /*3af0*/  LDS.U8 R101, [R15+0x5000] ;  /* 0x005000000f657984 */ /* 0x000fe20000000000 */
[C---:B------:R-:W-:Y:S01]  /*3b00*/  IMAD.IADD R115, R6.reuse, 0x1, R15 ;  /* 0x0000000106737824 */ /* 0x040fe200078e020f */
[----:B------:R-:W-:Y:S05]  /*3b10*/  WARPSYNC.ALL ;  /* 0x0000000000007948 */ /* 0x000fea0003800000 */
[----:B------:R-:W1:Y:S01]  /*3b20*/  LDS.U8 R126, [R105+0x5000] ;  /* 0x00500000697e7984 */ /* 0x000e620000000000 */
[----:B------:R-:W-:-:S03]  /*3b30*/  IMAD.IADD R117, R6, 0x1, R105 ;  /* 0x0000000106757824 */ /* 0x000fc600078e0269 */
[----:B0-----:R-:W-:Y:S04]  /*3b40*/  LDS.U8 R9, [R15+0x800] ;  /* 0x000800000f097984 */ /* 0x001fe80000000000 */
[----:B------:R-:W-:Y:S04]  /*3b50*/  LDS.U8 R11, [R15+0x808] ;  /* 0x000808000f0b7984 */ /* 0x000fe80000000000 */
[----:B------:R-:W-:Y:S04]  /*3b60*/  LDS.U8 R13, [R15+0x1000] ;  /* 0x001000000f0d7984 */ /* 0x000fe80000000000 */
[----:B------:R-:W-:Y:S04]  /*3b70*/  LDS.U8 R21, [R15+0x1008] ;  /* 0x001008000f157984 */ /* 0x000fe80000000000 */
[----:B------:R-:W-:Y:S04]  /*3b80*/  LDS.U8 R23, [R15+0x4800] ;  /* 0x004800000f177984 */ /* 0x000fe80000000000 */
[----:B------:R-:W-:Y:S04]  /*3b90*/  LDS.U8 R95, [R15+0x4808] ;  /* 0x004808000f5f7984 */ /* 0x000fe80000000000 */
[----:B------:R-:W-:Y:S04]  /*3ba0*/  LDS.U8 R103, [R15+0x5008] ;  /* 0x005008000f677984 */ /* 0x000fe80000000000 */
[----:B------:R-:W0:Y:S04]  /*3bb0*/  LDS.U8 R10, [R105+0x800] ;  /* 0x00080000690a7984 */ /* 0x000e280000000000 */
[----:B------:R-:W2:Y:S04]  /*3bc0*/  LDS.U8 R14, [R105+0x808] ;  /* 0x00080800690e7984 */ /* 0x000ea80000000000 */
[----:B------:R-:W3:Y:S01]  /*3bd0*/  LDS.U8 R94, [R105+0x1000] ;  /* 0x00100000695e7984 */ /* 0x000ee20000000000 */
[----:B-1----:R-:W-:-:S03]  /*3be0*/  PRMT R101, R126, 0x7604, R101 ;  /* 0x000076047e657816 */ /* 0x002fc60000000065 */
[----:B------:R-:W1:Y:S04]  /*3bf0*/  LDS.U8 R104, [R105+0x1008] ;  /* 0x0010080069687984 */ /* 0x000e680000000000 */
        /* <DEDUP_REMOVED lines=9> */
[----:B--2---:R-:W-:-:S03]  /*3c90*/  PRMT R11, R14, 0x7604, R11 ;  /* 0x000076040e0b7816 */ /* 0x004fc6000000000b */
[----:B------:R-:W2:Y:S01]  /*3ca0*/  LDS.U8 R116, [R115+0x4800] ;  /* 0x0048000073747984 */ /* 0x000ea20000000000 */
[----:B---3--:R-:W-:-:S03]  /*3cb0*/  PRMT R13, R94, 0x7604, R13 ;  /* 0x000076045e0d7816 */ /* 0x008fc6000000000d */
[----:B------:R-:W3:Y:S01]  /*3cc0*/  LDS.U8 R122, [R115+0x4808] ;  /* 0x00480800737a7984 */ /* 0x000ee20000000000 */
[----:B-1----:R-:W-:-:S03]  /*3cd0*/  PRMT R21, R104, 0x7604, R21 ;  /* 0x0000760468157816 */ /* 0x002fc60000000015 */
[----:B------:R-:W1:Y:S01]  /*3ce0*/  LDS.U8 R134, [R115+0x5008] ;  /* 0x0050080073867984 */ /* 0x000e620000000000 */
        /* <DEDUP_REMOVED lines=16> */
[----:B--2---:R-:W-:Y:S02]  /*3df0*/  PRMT R23, R116, 0x7054, R23 ;  /* 0x0000705474177816 */ /* 0x004fe40000000017 */
[----:B---3--:R-:W-:Y:S02]  /*3e00*/  PRMT R95, R122, 0x7054, R95 ;  /* 0x000070547a5f7816 */ /* 0x008fe4000000005f */
[----:B-1----:R-:W-:Y:S02]  /*3e10*/  PRMT R134, R134, 0x7054, R103 ;  /* 0x0000705486867816 */ /* 0x002fe40000000067 */
[----:B----4-:R-:W-:Y:S02]  /*3e20*/  PRMT R106, R107, 0x654, R128 ;  /* 0x000006546b6a7816 */ /* 0x010fe40000000080 */
[----:B------:R-:W-:Y:S02]  /*3e30*/  PRMT R100, R100, 0x654, R9 ;  /* 0x0000065464647816 */ /* 0x000fe40000000009 */
[----:B------:R-:W-:-:S02]  /*3e40*/  PRMT R101, R22, 0x654, R11 ;  /* 0x0000065416657816 */ /* 0x000fc4000000000b */
[----:B------:R-:W-:Y:S02]  /*3e50*/  PRMT R102, R15, 0x654, R102 ;  /* 0x000006540f667816 */ /* 0x000fe40000000066 */
[----:B------:R-:W-:Y:S02]  /*3e60*/  PRMT R103, R112, 0x654, R21 ;  /* 0x0000065470677816 */ /* 0x000fe40000000015 */
[----:B------:R-:W-:Y:S02]  /*3e70*/  PRMT R104, R118, 0x654, R23 ;  /* 0x0000065476687816 */ /* 0x000fe40000000017 */
[----:B------:R-:W-:Y:S02]  /*3e80*/  PRMT R105, R124, 0x654, R95 ;  /* 0x000006547c697816 */ /* 0x000fe4000000005f */
[----:B0-----:R-:W-:Y:S01]  /*3e90*/  PRMT R107, R113, 0x654, R134 ;  /* 0x00000654716b7816 */ /* 0x001fe20000000086 */
[----:B------:R-:W-:Y:S01]  /*3ea0*/  UIADD3 UR4, UR6, 0x6, URZ ;  /* 0x0000000606047890 */ /* 0x000fe2000fffe03f */
[----:B------:R-:W-:Y:S01]  /*3eb0*/  WARPGROUP.ARRIVE ;  /* 0x00000000000079c5 */ /* 0x000fe20000000000 */
[----:B------:R-:W-:Y:S01]  /*3ec0*/  UMOV UR11, 0x40000040 ;  /* 0x40000040000b7882 */ /* 0x000fe20000000000 */
[C---:B------:R-:W-:Y:S01]  /*3ed0*/  ISETP.GT.AND P1, PT, R8.reuse, 0x2, PT ;  /* 0x000000020800780c */ /* 0x040fe20003f24270 */
[----:B------:R-:W-:-:S03]  /*3ee0*/  VIADD R8, R8, 0xffffffff ;  /* 0xffffffff08087836 */ /* 0x000fc60000000000 */
[----:B------:R-:W-:Y:S01]  /*3ef0*/  UMOV UR10, UR4 ;  /* 0x00000004000a7c82 */ /* 0x000fe20008000000 */
[----:B------:R-:W-:Y:S01]  /*3f00*/  R2UR UR4, R3 ;  /* 0x00000000030472ca */ /* 0x000fe200000e0000 */
[----:B------:R-:W-:Y:S03]  /*3f10*/  QGMMA.64x64x32.F32.E5M2.E5M2 R56, R96, gdesc[UR8], R56, gsb0 ;  /* 0x00e0000860387df3 */ /* 0x000fe60008003838 */
[----:B------:R-:W-:Y:S02]  /*3f20*/  WARPGROUP.DEPBAR.LE gsb0, 0x0 ;  /* 0x00008000000079c5 */ /* 0x000fe40000010000 */
[----:B------:R-:W-:-:S06]  /*3f30*/  WARPGROUP.ARRIVE ;  /* 0x00000000000079c5 */ /* 0x000fcc0000000000 */
[----:B------:R-:W-:Y:S03]  /*3f40*/  QGMMA.64x64x32.F32.E5M2.E5M2 R24, R108, gdesc[UR8], R24, gsb0 ;  /* 0x00e000086c187df3 */ /* 0x000fe60008003818 */
[----:B------:R-:W-:Y:S02]  /*3f50*/  WARPGROUP.DEPBAR.LE gsb0, 0x0 ;  /* 0x00008000000079c5 */ /* 0x000fe40000010000 */
[----:B------:R-:W-:Y:S05]  /*3f60*/  @P1 BRA `(.L_x_34) ;  /* 0xffffffec00241947 */ /* 0x000fea000383ffff */
.L_x_26:
[----:B------:R-:W-:Y:S01]  /*3f70*/  IMAD.MOV.U32 R9, RZ, RZ, 0x40000040 ;  /* 0x40000040ff097424 */ /* 0x000fe200078e00ff */
[----:B------:R-:W-:Y:S01]  /*3f80*/  LEA R8, R3, UR7, 0x9 ;  /* 0x0000000703087c11 */ /* 0x000fe2000f8e48ff */
[----:B------:R-:W-:Y:S01]  /*3f90*/  WARPGROUP.ARRIVE ;  /* 0x00000000000079c5 */ /* 0x000fe20000000000 */
[----:B------:R-:W-:Y:S02]  /*3fa0*/  IADD3 R5, R0, R130, R5 ;  /* 0x0000008200057210 */ /* 0x000fe40007ffe005 */
[C---:B------:R-:W-:Y:S01]  /*3fb0*/  R2UR UR6, R8.reuse ;  /* 0x00000000080672ca */ /* 0x040fe200000e0000 */
[----:B------:R-:W-:Y:S01]  /*3fc0*/  VIADD R10, R8, 0x2 ;  /* 0x00000002080a7836 */ /* 0x000fe20000000000 */
[C---:B------:R-:W-:Y:S01]  /*3fd0*/  R2UR UR7, R9.reuse ;  /* 0x00000000090772ca */ /* 0x040fe200000e0000 */
[----:B------:R-:W-:Y:S01]  /*3fe0*/  IMAD.IADD R109, R4, 0x1, R5 ;  /* 0x00000001046d7824 */ /* 0x000fe200078e0205 */
[----:B------:R-:W-:Y:S02]  /*3ff0*/  R2UR UR10, R8 ;  /* 0x00000000080a72ca */ /* 0x000fe400000e0000 */
[----:B------:R-:W-:-:S09]  /*4000*/  R2UR UR11, R9 ;  /* 0x00000000090b72ca */ /* 0x000fd200000e0000 */
[----:B------:R-:W-:Y:S01]  /*4010*/  QGMMA.64x64x32.F32.E5M2.E5M2 R56, R100, gdesc[UR4], R56, gsb0 ;  /* 0x00e0000464387df3 */ /* 0x000fe20008003838 */
[----:B------:R-:W-:Y:S02]  /*4020*/  R2UR UR6, R10 ;  /* 0x000000000a0672ca */ /* 0x000fe400000e0000 */
[----:B------:R-:W-:Y:S02]  /*4030*/  WARPGROUP.DEPBAR.LE gsb0, 0x0 ;  /* 0x00008000000079c5 */ /* 0x000fe40000010000 */
[----:B------:R-:W-:Y:S01]  /*4040*/  LDS.U8 R3, [R5+0x1800] ;  /* 0x0018000005037984 */ /* 0x000fe20000000000 */
[----:B------:R-:W-:-:S06]  /*4050*/  WARPGROUP.ARRIVE ;  /* 0x00000000000079c5 */ /* 0x000fcc0000000000 */
[----:B------:R-:W-:Y:S01]  /*4060*/  QGMMA.64x64x32.F32.E5M2.E5M2 R24, R104, gdesc[UR8], R24, gsb0 ;  /* 0x00e0000868187df3 */ /* 0x000fe20008003818 */
[----:B------:R-:W-:Y:S02]  /*4070*/  R2UR UR10, R10 ;  /* 0x000000000a0a72ca */ /* 0x000fe400000e0000 */
[----:B------:R-:W-:Y:S02]  /*4080*/  WARPGROUP.DEPBAR.LE gsb0, 0x0 ;  /* 0x00008000000079c5 */ /* 0x000fe40000010000 */
[C---:B------:R-:W-:Y:S01]  /*4090*/  IMAD.IADD R105, R6.reuse, 0x1, R5 ;  /* 0x0000000106697824 */ /* 0x040fe200078e0205 */
[----:B------:R-:W-:Y:S01]  /*40a0*/  LDS.U8 R11, [R5+0x1808] ;  /* 0x00180800050b7984 */ /* 0x000fe20000000000 */
[----:B------:R-:W-:-:S03]  /*40b0*/  IMAD.IADD R6, R6, 0x1, R109 ;  /* 0x0000000106067824 */ /* 0x000fc600078e026d */
[----:B------:R-:W0:Y:S04]  /*40c0*/  LDS.U8 R14, [R109+0x1808] ;  /* 0x001808006d0e7984 */ /* 0x000e280000000000 */
[----:B------:R-:W-:Y:S04]  /*40d0*/  LDS.U8 R15, [R5+0x2000] ;  /* 0x00200000050f7984 */ /* 0x000fe80000000000 */
[----:B------:R-:W-:Y:S04]  /*40e0*/  LDS.U8 R21, [R5+0x2008] ;  /* 0x0020080005157984 */ /* 0x000fe80000000000 */
[----:B------:R-:W1:Y:S04]  /*40f0*/  LDS.U8 R4, [R109+0x1800] ;  /* 0x001800006d047984 */ /* 0x000e680000000000 */
[----:B------:R-:W2:Y:S04]  /*4100*/  LDS.U8 R22, [R109+0x2000] ;  /* 0x002000006d167984 */ /* 0x000ea80000000000 */
[----:B------:R-:W3:Y:S04]  /*4110*/  LDS.U8 R100, [R109+0x2008] ;  /* 0x002008006d647984 */ /* 0x000ee80000000000 */
[----:B------:R-:W4:Y:S04]  /*4120*/  LDS.U8 R12, [R105+0x1800] ;  /* 0x00180000690c7984 */ /* 0x000f280000000000 */
[----:B------:R-:W4:Y:S04]  /*4130*/  LDS.U8 R13, [R105+0x1808] ;  /* 0x00180800690d7984 */ /* 0x000f280000000000 */
[----:B------:R-:W4:Y:S04]  /*4140*/  LDS.U8 R94, [R105+0x2000] ;  /* 0x00200000695e7984 */ /* 0x000f280000000000 */
[----:B------:R-:W4:Y:S04]  /*4150*/  LDS.U8 R102, [R105+0x2008] ;  /* 0x0020080069667984 */ /* 0x000f280000000000 */
[----:B------:R-:W4:Y:S01]  /*4160*/  LDS.U8 R96, [R6+0x1800] ;  /* 0x0018000006607984 */ /* 0x000f220000000000 */
[----:B0-----:R-:W-:Y:S01]  /*4170*/  PRMT R14, R14, 0x7604, R11 ;  /* 0x000076040e0e7816 */ /* 0x001fe2000000000b */
[----:B------:R-:W-:-:S02]  /*4180*/  IMAD.MOV.U32 R11, RZ, RZ, 0x40000040 ;  /* 0x40000040ff0b7424 */ /* 0x000fc400078e00ff */
[----:B------:R-:W0:Y:S03]  /*4190*/  LDS.U8 R20, [R6+0x1808] ;  /* 0x0018080006147984 */ /* 0x000e260000000000 */
[C---:B------:R-:W-:Y:S01]  /*41a0*/  R2UR UR7, R11.reuse ;  /* 0x000000000b0772ca */ /* 0x040fe200000e0000 */
[----:B------:R-:W0:Y:S01]  /*41b0*/  LDS.U8 R98, [R6+0x2000] ;  /* 0x0020000006627984 */ /* 0x000e220000000000 */
[----:B------:R-:W-:-:S03]  /*41c0*/  R2UR UR11, R11 ;  /* 0x000000000b0b72ca */ /* 0x000fc600000e0000 */
[----:B------:R-:W0:Y:S01]  /*41d0*/  LDS.U8 R104, [R6+0x2008] ;  /* 0x0020080006687984 */ /* 0x000e220000000000 */
[----:B-1----:R-:W-:Y:S02]  /*41e0*/  PRMT R3, R4, 0x7604, R3 ;  /* 0x0000760404037816 */ /* 0x002fe40000000003 */
[----:B--2---:R-:W-:Y:S01]  /*41f0*/  PRMT R15, R22, 0x7604, R15 ;  /* 0x00007604160f7816 */ /* 0x004fe2000000000f */
[----:B------:R-:W-:Y:S01]  /*4200*/  LDS.U8 R23, [R5+0x5800] ;  /* 0x0058000005177984 */ /* 0x000fe20000000000 */
[----:B---3--:R-:W-:-:S03]  /*4210*/  PRMT R21, R100, 0x7604, R21 ;  /* 0x0000760464157816 */ /* 0x008fc60000000015 */
[----:B------:R-:W-:Y:S01]  /*4220*/  LDS.U8 R93, [R5+0x5808] ;  /* 0x00580800055d7984 */ /* 0x000fe20000000000 */
[----:B----4-:R-:W-:-:S03]  /*4230*/  PRMT R3, R12, 0x7054, R3 ;  /* 0x000070540c037816 */ /* 0x010fc60000000003 */
[----:B------:R-:W1:Y:S01]  /*4240*/  LDS.U8 R106, [R109+0x5800] ;  /* 0x005800006d6a7984 */ /* 0x000e620000000000 */
[----:B------:R-:W-:-:S03]  /*4250*/  PRMT R13, R13, 0x7054, R14 ;  /* 0x000070540d0d7816 */ /* 0x000fc6000000000e */
[----:B------:R-:W2:Y:S01]  /*4260*/  LDS.U8 R112, [R109+0x5808] ;  /* 0x005808006d707984 */ /* 0x000ea20000000000 */
[----:B------:R-:W-:-:S03]  /*4270*/  PRMT R15, R94, 0x7054, R15 ;  /* 0x000070545e0f7816 */ /* 0x000fc6000000000f */
[----:B------:R-:W-:Y:S01]  /*4280*/  LDS.U8 R95, [R5+0x6000] ;  /* 0x00600000055f7984 */ /* 0x000fe20000000000 */
[----:B------:R-:W-:-:S03]  /*4290*/  PRMT R21, R102, 0x7054, R21 ;  /* 0x0000705466157816 */ /* 0x000fc60000000015 */
[----:B------:R-:W-:Y:S01]  /*42a0*/  LDS.U8 R101, [R5+0x6008] ;  /* 0x0060080005657984 */ /* 0x000fe20000000000 */
[----:B------:R-:W-:-:S03]  /*42b0*/  PRMT R96, R96, 0x654, R3 ;  /* 0x0000065460607816 */ /* 0x000fc60000000003 */
[----:B------:R-:W3:Y:S01]  /*42c0*/  LDS.U8 R118, [R109+0x6000] ;  /* 0x006000006d767984 */ /* 0x000ee20000000000 */
[----:B0-----:R-:W-:-:S03]  /*42d0*/  PRMT R97, R20, 0x654, R13 ;  /* 0x0000065414617816 */ /* 0x001fc6000000000d */
[----:B------:R-:W0:Y:S01]  /*42e0*/  LDS.U8 R124, [R109+0x6008] ;  /* 0x006008006d7c7984 */ /* 0x000e220000000000 */
[----:B------:R-:W-:-:S03]  /*42f0*/  PRMT R98, R98, 0x654, R15 ;  /* 0x0000065462627816 */ /* 0x000fc6000000000f */
[----:B------:R-:W4:Y:S01]  /*4300*/  LDS.U8 R108, [R105+0x5800] ;  /* 0x00580000696c7984 */ /* 0x000f220000000000 */
[----:B------:R-:W-:-:S03]  /*4310*/  PRMT R99, R104, 0x654, R21 ;  /* 0x0000065468637816 */ /* 0x000fc60000000015 */
[----:B------:R-:W4:Y:S04]  /*4320*/  LDS.U8 R114, [R105+0x5808] ;  /* 0x0058080069727984 */ /* 0x000f280000000000 */
[----:B------:R-:W4:Y:S04]  /*4330*/  LDS.U8 R120, [R105+0x6000] ;  /* 0x0060000069787984 */ /* 0x000f280000000000 */
[----:B------:R-:W4:Y:S04]  /*4340*/  LDS.U8 R126, [R105+0x6008] ;  /* 0x00600800697e7984 */ /* 0x000f280000000000 */
[----:B------:R-:W4:Y:S01]  /*4350*/  LDS.U8 R110, [R6+0x5800] ;  /* 0x00580000066e7984 */ /* 0x000f220000000000 */
[----:B-1----:R-:W-:-:S03]  /*4360*/  PRMT R23, R106, 0x7604, R23 ;  /* 0x000076046a177816 */ /* 0x002fc60000000017 */
[----:B------:R-:W1:Y:S01]  /*4370*/  LDS.U8 R116, [R6+0x5808] ;  /* 0x0058080006747984 */ /* 0x000e620000000000 */
[----:B--2---:R-:W-:-:S03]  /*4380*/  PRMT R93, R112, 0x7604, R93 ;  /* 0x00007604705d7816 */ /* 0x004fc6000000005d */
[----:B------:R-:W2:Y:S04]  /*4390*/  LDS.U8 R122, [R6+0x6000] ;  /* 0x00600000067a7984 */ /* 0x000ea80000000000 */
[----:B------:R-:W2:Y:S01]  /*43a0*/  LDS.U8 R128, [R6+0x6008] ;  /* 0x0060080006807984 */ /* 0x000ea20000000000 */
[----:B------:R-:W-:Y:S01]  /*43b0*/  WARPGROUP.ARRIVE ;  /* 0x00000000000079c5 */ /* 0x000fe20000000000 */
[----:B---3--:R-:W-:-:S05]  /*43c0*/  PRMT R95, R118, 0x7604, R95 ;  /* 0x00007604765f7816 */ /* 0x008fca000000005f */
[----:B------:R-:W-:Y:S01]  /*43d0*/  QGMMA.64x64x32.F32.E5M2.E5M2 R56, R96, gdesc[UR4], R56, gsb0 ;  /* 0x00e0000460387df3 */ /* 0x000fe20008003838 */
[----:B0-----:R-:W-:Y:S02]  /*43e0*/  PRMT R101, R124, 0x7604, R101 ;  /* 0x000076047c657816 */ /* 0x001fe40000000065 */
[----:B----4-:R-:W-:Y:S02]  /*43f0*/  PRMT R23, R108, 0x7054, R23 ;  /* 0x000070546c177816 */ /* 0x010fe40000000017 */
[----:B------:R-:W-:Y:S02]  /*4400*/  PRMT R93, R114, 0x7054, R93 ;  /* 0x00007054725d7816 */ /* 0x000fe4000000005d */
[----:B------:R-:W-:Y:S01]  /*4410*/  PRMT R95, R120, 0x7054, R95 ;  /* 0x00007054785f7816 */ /* 0x000fe2000000005f */
[----:B------:R-:W-:Y:S02]  /*4420*/  WARPGROUP.DEPBAR.LE gsb0, 0x0 ;  /* 0x00008000000079c5 */ /* 0x000fe40000010000 */
[----:B------:R-:W-:Y:S01]  /*4430*/  PRMT R99, R126, 0x7054, R101 ;  /* 0x000070547e637816 */ /* 0x000fe20000000065 */
[----:B------:R-:W-:Y:S01]  /*4440*/  LDS.U8 R3, [R5+0x2800] ;  /* 0x0028000005037984 */ /* 0x000fe20000000000 */
[----:B------:R-:W-:-:S02]  /*4450*/  PRMT R96, R110, 0x654, R23 ;  /* 0x000006546e607816 */ /* 0x000fc40000000017 */
[----:B-1----:R-:W-:Y:S01]  /*4460*/  PRMT R97, R116, 0x654, R93 ;  /* 0x0000065474617816 */ /* 0x002fe2000000005d */
[----:B------:R-:W-:Y:S01]  /*4470*/  LDS.U8 R11, [R5+0x2808] ;  /* 0x00280800050b7984 */ /* 0x000fe20000000000 */
[----:B--2---:R-:W-:Y:S02]  /*4480*/  PRMT R98, R122, 0x654, R95 ;  /* 0x000006547a627816 */ /* 0x004fe4000000005f */
[----:B------:R-:W-:-:S04]  /*4490*/  PRMT R99, R128, 0x654, R99 ;  /* 0x0000065480637816 */ /* 0x000fc80000000063 */
[----:B------:R-:W-:-:S06]  /*44a0*/  WARPGROUP.ARRIVE ;  /* 0x00000000000079c5 */ /* 0x000fcc0000000000 */
[----:B------:R-:W-:Y:S03]  /*44b0*/  QGMMA.64x64x32.F32.E5M2.E5M2 R24, R96, gdesc[UR8], R24, gsb0 ;  /* 0x00e0000860187df3 */ /* 0x000fe60008003818 */
[----:B------:R-:W-:Y:S02]  /*44c0*/  WARPGROUP.DEPBAR.LE gsb0, 0x0 ;  /* 0x00008000000079c5 */ /* 0x000fe40000010000 */
[----:B------:R-:W-:Y:S04]  /*44d0*/  LDS.U8 R13, [R5+0x3000] ;  /* 0x00300000050d7984 */ /* 0x000fe80000000000 */
[----:B------:R-:W-:Y:S04]  /*44e0*/  LDS.U8 R15, [R5+0x3008] ;  /* 0x00300800050f7984 */ /* 0x000fe80000000000 */
[----:B------:R-:W-:Y:S04]  /*44f0*/  LDS.U8 R21, [R5+0x6800] ;  /* 0x0068000005157984 */ /* 0x000fe80000000000 */
        /* <DEDUP_REMOVED lines=40> */
[----:B--2---:R-:W-:Y:S02]  /*4780*/  PRMT R23, R114, 0x7054, R23 ;  /* 0x0000705472177816 */ /* 0x004fe40000000017 */
[----:B---3--:R-:W-:Y:S02]  /*4790*/  PRMT R93, R120, 0x7054, R93 ;  /* 0x00007054785d7816 */ /* 0x008fe4000000005d */
[----:B----4-:R-:W-:Y:S02]  /*47a0*/  PRMT R95, R126, 0x7054, R95 ;  /* 0x000070547e5f7816 */ /* 0x010fe4000000005f */
[----:B------:R-:W-:Y:S02]  /*47b0*/  PRMT R96, R96, 0x654, R3 ;  /* 0x0000065460607816 */ /* 0x000fe40000000003 */
[----:B------:R-:W-:Y:S02]  /*47c0*/  PRMT R97, R20, 0x654, R11 ;  /* 0x0000065414617816 */ /* 0x000fe4000000000b */
[----:B------:R-:W-:-:S02]  /*47d0*/  PRMT R98, R98, 0x654, R13 ;  /* 0x0000065462627816 */ /* 0x000fc4000000000d */
[----:B------:R-:W-:Y:S02]  /*47e0*/  PRMT R99, R104, 0x654, R15 ;  /* 0x0000065468637816 */ /* 0x000fe4000000000f */
[----:B------:R-:W-:Y:S02]  /*47f0*/  PRMT R100, R110, 0x654, R21 ;  /* 0x000006546e647816 */ /* 0x000fe40000000015 */
[----:B------:R-:W-:Y:S02]  /*4800*/  PRMT R101, R116, 0x654, R23 ;  /* 0x0000065474657816 */ /* 0x000fe40000000017 */
[----:B0-----:R-:W-:Y:S02]  /*4810*/  PRMT R102, R122, 0x654, R93 ;  /* 0x000006547a667816 */ /* 0x001fe4000000005d */
[----:B-1----:R-:W-:Y:S01]  /*4820*/  PRMT R103, R128, 0x654, R95 ;  /* 0x0000065480677816 */ /* 0x002fe2000000005f */
[----:B------:R-:W-:Y:S06]  /*4830*/  @!P0 BRA `(.L_x_35) ;  /* 0x0000000000048947 */ /* 0x000fec0003800000 */
[----:B------:R-:W-:Y:S01]  /*4840*/  BPT.TRAP 0x1 ;  /* 0x000000040000795c */ /* 0x000fe20000300000 */
.L_x_35:
[----:B------:R-:W-:Y:S01]  /*4850*/  IMAD R7, R7, 0x8, R0 ;  /* 0x0000000807077824 */ /* 0x000fe200078e0200 */
[----:B------:R-:W-:-:S03]  /*4860*/  ISETP.GT.U32.AND P1, PT, R19, 0x1, PT ;  /* 0x000000011300780c */ /* 0x000fc60003f24070 */
[----:B------:R-:W-:-:S05]  /*4870*/  VIADD R7, R7, 0x28 ;  /* 0x0000002807077836 */ /* 0x000fca0000000000 */
[----:B------:R-:W-:-:S04]  /*4880*/  PRMT R7, RZ, 0x654, R7 ;  /* 0x00000654ff077816 */ /* 0x000fc80000000007 */
[----:B------:R0:W-:Y:S01]  /*4890*/  SYNCS.ARRIVE.TRANS64.RED.A1T0 RZ, [R7+URZ], RZ ;  /* 0x000000ff07ff79a7 */ /* 0x0001e2000810043f */
[----:B------:R-:W-:Y:S05]  /*48a0*/  @P1 BRA `(.L_x_36) ;  /* 0x0000000000041947 */ /* 0x000fea0003800000 */
[----:B------:R-:W-:Y:S01]  /*48b0*/  BPT.TRAP 0x1 ;  /* 0x000000040000795c */ /* 0x000fe20000300000 */
.L_x_36:
[C---:B------:R-:W-:Y:S01]  /*48c0*/  VIADD R10, R8.reuse, 0x4 ;  /* 0x00000004080a7836 */ /* 0x040fe20000000000 */
[----:B------:R-:W-:Y:S01]  /*48d0*/  WARPGROUP.ARRIVE ;  /* 0x00000000000079c5 */ /* 0x000fe20000000000 */
[----:B------:R-:W-:Y:S02]  /*48e0*/  IMAD.MOV.U32 R11, RZ, RZ, 0x40000040 ;  /* 0x40000040ff0b7424 */ /* 0x000fe400078e00ff */
[----:B------:R-:W-:Y:S01]  /*48f0*/  VIADD R8, R8, 0x6 ;  /* 0x0000000608087836 */ /* 0x000fe20000000000 */
[C---:B------:R-:W-:Y:S01]  /*4900*/  R2UR UR6, R10.reuse ;  /* 0x000000000a0672ca */ /* 0x040fe200000e0000 */
[----:B------:R-:W-:Y:S01]  /*4910*/  IMAD.MOV.U32 R9, RZ, RZ, 0x40000040 ;  /* 0x40000040ff097424 */ /* 0x000fe200078e00ff */
[C---:B------:R-:W-:Y:S02]  /*4920*/  R2UR UR7, R11.reuse ;  /* 0x000000000b0772ca */ /* 0x040fe400000e0000 */
[----:B------:R-:W-:Y:S02]  /*4930*/  R2UR UR10, R10 ;  /* 0x000000000a0a72ca */ /* 0x000fe400000e0000 */
[----:B------:R-:W-:-:S09]  /*4940*/  R2UR UR11, R11 ;  /* 0x000000000b0b72ca */ /* 0x000fd200000e0000 */
[----:B------:R-:W-:Y:S01]  /*4950*/  QGMMA.64x64x32.F32.E5M2.E5M2 R56, R96, gdesc[UR4], R56, gsb0 ;  /* 0x00e0000460387df3 */ /* 0x000fe20008003838 */
[----:B------:R-:W-:Y:S02]  /*4960*/  R2UR UR6, R8 ;  /* 0x00000000080672ca */ /* 0x000fe400000e0000 */
[----:B------:R-:W-:Y:S01]  /*4970*/  R2UR UR7, R9 ;  /* 0x00000000090772ca */ /* 0x000fe200000e0000 */
[----:B------:R-:W-:Y:S02]  /*4980*/  WARPGROUP.DEPBAR.LE gsb0, 0x0 ;  /* 0x00008000000079c5 */ /* 0x000fe40000010000 */
[----:B------:R-:W-:Y:S04]  /*4990*/  LDS.U8 R3, [R5+0x3800] ;  /* 0x0038000005037984 */ /* 0x000fe80000000000 */
[----:B------:R-:W1:Y:S01]  /*49a0*/  LDS.U8 R4, [R109+0x3800] ;  /* 0x003800006d047984 */ /* 0x000e620000000000 */
[----:B------:R-:W-:-:S06]  /*49b0*/  WARPGROUP.ARRIVE ;  /* 0x00000000000079c5 */ /* 0x000fcc0000000000 */
[----:B------:R-:W-:Y:S01]  /*49c0*/  QGMMA.64x64x32.F32.E5M2.E5M2 R24, R100, gdesc[UR8], R24, gsb0 ;  /* 0x00e0000864187df3 */ /* 0x000fe20008003818 */
[----:B------:R-:W-:Y:S02]  /*49d0*/  R2UR UR10, R8 ;  /* 0x00000000080a72ca */ /* 0x000fe400000e0000 */
[----:B------:R-:W-:Y:S02]  /*49e0*/  R2UR UR11, R9 ;  /* 0x00000000090b72ca */ /* 0x000fe400000e0000 */
[----:B-1----:R-:W-:Y:S01]  /*49f0*/  PRMT R3, R4, 0x7604, R3 ;  /* 0x0000760404037816 */ /* 0x002fe20000000003 */
[----:B------:R-:W-:Y:S02]  /*4a00*/  WARPGROUP.DEPBAR.LE gsb0, 0x0 ;  /* 0x00008000000079c5 */ /* 0x000fe40000010000 */
[----:B0-----:R-:W-:Y:S04]  /*4a10*/  LDS.U8 R7, [R5+0x3808] ;  /* 0x0038080005077984 */ /* 0x001fe80000000000 */
        /* <DEDUP_REMOVED lines=58> */
.L_x_22:
[----:B------:R-:W-:Y:S05]  /*4dc0*/  @!P0 BRA `(.L_x_37) ;  /* 0x0000000000048947 */ /* 0x000fea0003800000 */
[----:B------:R-:W-:Y:S01]  /*4dd0*/  BPT.TRAP 0x1 ;  /* 0x000000040000795c */ /* 0x000fe20000300000 */
.L_x_37:
[----:B------:R-:W-:Y:S01]  /*4de0*/  UIADD3 UR39, UR40, UR39, URZ ;  /* 0x0000002728277290 */ /* 0x000fe2000fffe03f */
[----:B------:R-:W-:-:S03]  /*4df0*/  ISETP.GT.U32.AND P0, PT, R19, 0x1, PT ;  /* 0x000000011300780c */ /* 0x000fc60003f04070 */
[----:B------:R-:W-:-:S04]  /*4e00*/  UIADD3 UR6, UR39, -0x1, URZ ;  /* 0xffffffff27067890 */ /* 0x000fc8000fffe03f */
[----:B------:R-:W-:-:S04]  /*4e10*/  UIMAD.WIDE.U32 UR4, UR6, -0x33333333, URZ ;  /* 0xcccccccd060478a5 */ /* 0x000fc8000f8e003f */
[----:B------:R-:W-:-:S04]  /*4e20*/  USHF.R.U32.HI UR4, URZ, 0x2, UR5 ;  /* 0x000000023f047899 */ /* 0x000fc80008011605 */
[----:B------:R-:W-:-:S06]  /*4e30*/  UIMAD UR6, UR4, -0x5, UR6 ;  /* 0xfffffffb040678a4 */ /* 0x000fcc000f8e0206 */
[----:B------:R-:W-:-:S04]  /*4e40*/  IMAD.U32 R3, RZ, RZ, UR6 ;  /* 0x00000006ff037e24 */ /* 0x000fc8000f8e00ff */
[----:B------:R-:W-:-:S04]  /*4e50*/  IMAD R0, R3, 0x8, R0 ;  /* 0x0000000803007824 */ /* 0x000fc800078e0200 */
[----:B------:R-:W-:-:S05]  /*4e60*/  VIADD R0, R0, 0x28 ;  /* 0x0000002800007836 */ /* 0x000fca0000000000 */
[----:B------:R-:W-:-:S04]  /*4e70*/  PRMT R0, RZ, 0x654, R0 ;  /* 0x00000654ff007816 */ /* 0x000fc80000000000 */
[----:B------:R0:W-:Y:S01]  /*4e80*/  SYNCS.ARRIVE.TRANS64.RED.A1T0 RZ, [R0+URZ], RZ ;  /* 0x000000ff00ff79a7 */ /* 0x0001e2000810043f */
[----:B------:R-:W-:Y:S05]  /*4e90*/  @P0 BRA `(.L_x_38) ;  /* 0x0000000000040947 */ /* 0x000fea0003800000 */
[----:B------:R-:W-:Y:S01]  /*4ea0*/  BPT.TRAP 0x1 ;  /* 0x000000040000795c */ /* 0x000fe20000300000 */
.L_x_38:
[----:B------:R-:W1:Y:S01]  /*4eb0*/  LDC R4, c[0x0][0x288] ;  /* 0x0000a200ff047b82 */ /* 0x000e620000000800 */
[--C-:B0-----:R-:W-:Y:S01]  /*4ec0*/  SHF.R.U32.HI R0, RZ, 0x2, R18.reuse ;  /* 0x00000002ff007819 */ /* 0x101fe20000011612 */
[----:B------:R-:W-:Y:S01]  /*4ed0*/  IMAD.SHL.U32 R89, R89, 0x40, RZ ;  /* 0x0000004059597824 */ /* 0x000fe200078e00ff */
[----:B------:R-:W-:Y:S01]  /*4ee0*/  SHF.R.U32.HI R5, RZ, 0x7, R18 ;  /* 0x00000007ff057819 */ /* 0x000fe20000011612 */
[----:B------:R-:W-:Y:S01]  /*4ef0*/  IMAD.SHL.U32 R7, R90, 0x100, RZ ;  /* 0x000001005a077824 */ /* 0x000fe200078e00ff */
[----:B------:R-:W-:Y:S01]  /*4f00*/  LOP3.LUT R3, R18, 0x60, RZ, 0xc0, !PT ;  /* 0x0000006012037812 */ /* 0x000fe200078ec0ff */
[----:B------:R-:W-:Y:S01]  /*4f10*/  UISETP.GT.U32.AND UP0, UPT, UR39, 0x4, UPT ;  /* 0x000000042700788c */ /* 0x000fe2000bf04070 */
[----:B------:R-:W-:Y:S01]  /*4f20*/  LOP3.LUT R6, R0, 0x7, RZ, 0xc0, !PT ;  /* 0x0000000700067812 */ /* 0x000fe200078ec0ff */
[----:B------:R-:W-:Y:S01]  /*4f30*/  IMAD.SHL.U32 R22, R18, 0x2, RZ ;  /* 0x0000000212167824 */ /* 0x000fe200078e00ff */
[----:B------:R-:W-:Y:S01]  /*4f40*/  LOP3.LUT R0, R5, 0x1, RZ, 0xc0, !PT ;  /* 0x0000000105007812 */ /* 0x000fe200078ec0ff */
[----:B------:R-:W-:Y:S01]  /*4f50*/  ULDC UR7, c[0x0][0x284] ;  /* 0x0000a10000077ab9 */ /* 0x000fe20000000800 */
[----:B------:R-:W-:Y:S01]  /*4f60*/  SHF.R.U32.HI R3, RZ, 0x1, R3 ;  /* 0x00000001ff037819 */ /* 0x000fe20000011603 */
[----:B------:R-:W-:Y:S01]  /*4f70*/  UISETP.LT.U32.AND UP0, UPT, UR40, 0x5, UP0 ;  /* 0x000000052800788c */ /* 0x000fe20008701070 */
[----:B------:R-:W-:Y:S01]  /*4f80*/  SHF.R.S32.HI R94, RZ, 0x1f, R88 ;  /* 0x0000001fff5e7819 */ /* 0x000fe20000011458 */
[C---:B------:R-:W-:Y:S01]  /*4f90*/  IMAD.SHL.U32 R93, R0.reuse, 0x40, RZ ;  /* 0x00000040005d7824 */ /* 0x040fe200078e00ff */
[----:B------:R-:W-:Y:S01]  /*4fa0*/  IADD3 R5, RZ, -R3, -R6 ;  /* 0x80000003ff057210 */ /* 0x000fe20007ffe806 */
[----:B------:R-:W-:Y:S01]  /*4fb0*/  UISETP.GE.U32.AND UP1, UPT, UR40, 0x5, UPT ;  /* 0x000000052800788c */ /* 0x000fe2000bf26070 */
[----:B------:R-:W-:Y:S01]  /*4fc0*/  LOP3.LUT R22, R89, 0x6, R22, 0xf8, !PT ;  /* 0x0000000659167812 */ /* 0x000fe200078ef816 */
[----:B------:R-:W-:Y:S01]  /*4fd0*/  UIMAD.WIDE.U32 UR4, UR39, -0x33333333, URZ ;  /* 0xcccccccd270478a5 */ /* 0x000fe2000f8e003f */
[----:B------:R-:W-:Y:S01]  /*4fe0*/  LOP3.LUT R93, R93, 0x40, R6, 0xe2, !PT ;  /* 0x000000405d5d7812 */ /* 0x000fe200078ee206 */
[----:B------:R-:W-:Y:S01]  /*4ff0*/  IMAD R6, R0, -0x40, R5 ;  /* 0xffffffc000067824 */ /* 0x000fe200078e0205 */
[----:B------:R-:W-:Y:S01]  /*5000*/  ULDC.64 UR8, c[0x0][0x5d0] ;  /* 0x0001740000087ab9 */ /* 0x000fe20000000a00 */
[----:B------:R-:W-:Y:S01]  /*5010*/  USEL UR6, URZ, 0x1, !UP0 ;  /* 0x000000013f067887 */ /* 0x000fe2000c000000 */
[----:B------:R-:W-:Y:S01]  /*5020*/  LOP3.LUT R0, R18, 0x3, RZ, 0xc0, !PT ;  /* 0x0000000312007812 */ /* 0x000fe200078ec0ff */
[----:B------:R-:W-:Y:S01]  /*5030*/  IMAD R5, R94, UR8, RZ ;  /* 0x000000085e057c24 */ /* 0x000fe2000f8e02ff */
[----:B-1----:R-:W-:Y:S01]  /*5040*/  ISETP.GE.AND P0, PT, R89, R4, PT ;  /* 0x000000045900720c */ /* 0x002fe20003f06270 */
[----:B------:R-:W-:Y:S01]  /*5050*/  IMAD.WIDE R12, R90, 0x100, RZ ;  /* 0x000001005a0c7825 */ /* 0x000fe200078e02ff */
[----:B------:R-:W-:Y:S01]  /*5060*/  SHF.R.S32.HI R23, RZ, 0x1f, R22 ;  /* 0x0000001fff177819 */ /* 0x000fe20000011416 */
[----:B------:R-:W-:Y:S01]  /*5070*/  USHF.R.U32.HI UR4, URZ, 0x2, UR5 ;  /* 0x000000023f047899 */ /* 0x000fe20008011605 */
[C---:B------:R-:W-:Y:S01]  /*5080*/  ISETP.GE.OR P0, PT, R7.reuse, UR7, P0 ;  /* 0x0000000707007c0c */ /* 0x040fe20008706670 */
[----:B------:R-:W-:Y:S01]  /*5090*/  ULOP3.LUT UR38, UR38, UR6, URZ, 0x3c, !UPT ;  /* 0x0000000626267292 */ /* 0x000fe2000f8e3c3f */
[----:B------:R-:W-:Y:S01]  /*50a0*/  IMAD R0, R0, -0x2, R4 ;  /* 0xfffffffe00007824 */ /* 0x000fe200078e0204 */
[----:B------:R-:W-:Y:S01]  /*50b0*/  LOP3.LUT R93, R12, R93, R3, 0xfe, !PT ;  /* 0x0000005d0c5d7212 */ /* 0x000fe200078efe03 */
[C---:B------:R-:W-:Y:S01]  /*50c0*/  IMAD R9, R88.reuse, UR9, R5 ;  /* 0x0000000958097c24 */ /* 0x040fe2000f8e0205 */
[----:B------:R-:W-:Y:S01]  /*50d0*/  UIMAD UR39, UR4, -0x5, UR39 ;  /* 0xfffffffb042778a4 */ /* 0x000fe2000f8e0227 */
[----:B------:R-:W-:Y:S01]  /*50e0*/  IMAD.WIDE.U32 R4, R88, UR8, R22 ;  /* 0x0000000858047c25 */ /* 0x000fe2000f8e0016 */
[----:B------:R-:W-:Y:S01]  /*50f0*/  @UP1 ULOP3.LUT UR38, UR38, 0x1, UR4, 0x78, !UPT ;  /* 0x0000000126261892 */ /* 0x000fe2000f8e7804 */
[----:B------:R-:W-:-:S02]  /*5100*/  IADD3 R3, -R7, UR7, R6 ;  /* 0x0000000707037c10 */ /* 0x000fc4000fffe106 */
[----:B------:R-:W-:Y:S02]  /*5110*/  IMAD.IADD R5, R5, 0x1, R9 ;  /* 0x0000000105057824 */ /* 0x000fe400078e0209 */
[----:B------:R-:W-:Y:S02]  /*5120*/  IMAD.IADD R0, R0, 0x1, -R89 ;  /* 0x0000000100007824 */ /* 0x000fe400078e0a59 */
[----:B------:R-:W-:Y:S01]  /*5130*/  IMAD.MOV.U32 R90, RZ, RZ, -0x1 ;  /* 0xffffffffff5a7424 */ /* 0x000fe200078e00ff */
[----:B------:R-:W-:Y:S06]  /*5140*/  @P0 BRA `(.L_x_39) ;  /* 0x0000004800040947 */ /* 0x000fec0003800000 */
[----:B------:R-:W0:Y:S01]  /*5150*/  LDC.64 R20, c[0x0][0x5c8] ;  /* 0x00017200ff147b82 */ /* 0x000e220000000a00 */
[----:B------:R-:W-:Y:S01]  /*5160*/  ULDC.64 UR4, c[0x0][0x5c0] ;  /* 0x0001700000047ab9 */ /* 0x000fe20000000a00 */
[----:B------:R-:W-:Y:S01]  /*5170*/  BSSY B0, `(.L_x_39) ;  /* 0x000047e000007945 */ /* 0x000fe20003800000 */
[-C--:B0-----:R-:W-:Y:S02]  /*5180*/  IMAD R6, R13, R20.reuse, RZ ;  /* 0x000000140d067224 */ /* 0x081fe400078e02ff */
[----:B------:R-:W-:-:S04]  /*5190*/  IMAD.WIDE.U32 R4, R93, R20, R4 ;  /* 0x000000145d047225 */ /* 0x000fc800078e0004 */
[----:B------:R-:W-:Y:S01]  /*51a0*/  IMAD R9, R93, R21, R6 ;  /* 0x000000155d097224 */ /* 0x000fe200078e0206 */
[----:B------:R-:W-:Y:S01]  /*51b0*/  IADD3 R10, P3, R4, UR4, RZ ;  /* 0x00000004040a7c10 */ /* 0x000fe2000ff7e0ff */
[C---:B------:R-:W-:Y:S01]  /*51c0*/  IMAD.SHL.U32 R7, R20.reuse, 0x80, RZ ;  /* 0x0000008014077824 */ /* 0x040fe200078e00ff */
[C---:B------:R-:W-:Y:S01]  /*51d0*/  LEA R14, P2, R20.reuse, R4, 0x3 ;  /* 0x00000004140e7211 */ /* 0x040fe200078418ff */
[----:B------:R-:W-:Y:S01]  /*51e0*/  IMAD.IADD R96, R5, 0x1, R9 ;  /* 0x0000000105607824 */ /* 0x000fe200078e0209 */
[----:B------:R-:W-:Y:S02]  /*51f0*/  SHF.L.U64.HI R5, R20, 0x7, R21 ;  /* 0x0000000714057819 */ /* 0x000fe40000010215 */
[----:B------:R-:W-:Y:S02]  /*5200*/  IADD3 R6, P1, P0, R4, UR4, R7 ;  /* 0x0000000404067c10 */ /* 0x000fe4000f83e007 */
[----:B------:R-:W-:Y:S02]  /*5210*/  IADD3.X R11, R96, UR5, RZ, P3, !PT ;  /* 0x00000005600b7c10 */ /* 0x000fe40009ffe4ff */
[----:B-----5:R-:W-:-:S02]  /*5220*/  FSETP.NEU.AND P3, PT, R92, RZ, PT ;  /* 0x000000ff5c00720b */ /* 0x020fc40003f6d000 */
[----:B------:R-:W-:Y:S02]  /*5230*/  LEA.HI.X R20, R20, R96, R21, 0x3, P2 ;  /* 0x0000006014147211 */ /* 0x000fe400010f1c15 */
[C---:B------:R-:W-:Y:S02]  /*5240*/  IADD3 R8, P2, R14.reuse, UR4, RZ ;  /* 0x000000040e087c10 */ /* 0x040fe4000ff5e0ff */
[----:B------:R-:W-:Y:S02]  /*5250*/  IADD3 R4, P4, P5, R14, UR4, R7 ;  /* 0x000000040e047c10 */ /* 0x000fe4000fd9e007 */
[--C-:B------:R-:W-:Y:S02]  /*5260*/  IADD3.X R7, R96, UR5, R5.reuse, P1, P0 ;  /* 0x0000000560077c10 */ /* 0x100fe40008fe0405 */
[C---:B------:R-:W-:Y:S02]  /*5270*/  IADD3.X R9, R20.reuse, UR5, RZ, P2, !PT ;  /* 0x0000000514097c10 */ /* 0x040fe400097fe4ff */
[----:B------:R-:W-:Y:S01]  /*5280*/  IADD3.X R5, R20, UR5, R5, P4, P5 ;  /* 0x0000000514057c10 */ /* 0x000fe2000a7ea405 */
[----:B------:R-:W-:Y:S06]  /*5290*/  @!P3 BRA `(.L_x_40) ;  /* 0x00000034009cb947 */ /* 0x000fec0003800000 */
[----:B------:R-:W0:Y:S01]  /*52a0*/  LDC.64 R20, c[0x0][0x5b0] ;  /* 0x00016c00ff147b82 */ /* 0x000e220000000a00 */
[----:B------:R-:W-:Y:S01]  /*52b0*/  ULDC.64 UR4, c[0x0][0x5b8] ;  /* 0x00016e0000047ab9 */ /* 0x000fe20000000a00 */
[----:B------:R-:W-:Y:S01]  /*52c0*/  ISETP.GE.AND P0, PT, R3, 0x1, PT ;  /* 0x000000010300780c */ /* 0x000fe20003f06270 */
[----:B------:R-:W-:Y:S01]  /*52d0*/  IMAD R89, R94, UR4, RZ ;  /* 0x000000045e597c24 */ /* 0x000fe2000f8e02ff */
[----:B------:R-:W-:Y:S01]  /*52e0*/  BSSY B1, `(.L_x_41) ;  /* 0x000000e000017945 */ /* 0x000fe20003800000 */
[----:B------:R-:W-:Y:S01]  /*52f0*/  IMAD.WIDE.U32 R22, R88, UR4, R22 ;  /* 0x0000000458167c25 */ /* 0x000fe2000f8e0016 */
[----:B------:R-:W-:Y:S02]  /*5300*/  ISETP.LT.OR P3, PT, R0, 0x1, !P0 ;  /* 0x000000010000780c */ /* 0x000fe40004761670 */
[----:B------:R-:W1:Y:S01]  /*5310*/  LDC.64 R14, c[0x0][0x5a8] ;  /* 0x00016a00ff0e7b82 */ /* 0x000e620000000a00 */
[----:B------:R-:W-:-:S04]  /*5320*/  IMAD R89, R88, UR5, R89 ;  /* 0x0000000558597c24 */ /* 0x000fc8000f8e0259 */
[----:B------:R-:W-:Y:S02]  /*5330*/  IMAD.IADD R23, R23, 0x1, R89 ;  /* 0x0000000117177824 */ /* 0x000fe400078e0259 */
[-C--:B0-----:R-:W-:Y:S02]  /*5340*/  IMAD R94, R13, R20.reuse, RZ ;  /* 0x000000140d5e7224 */ /* 0x081fe400078e02ff */
[----:B------:R-:W-:-:S04]  /*5350*/  IMAD.WIDE.U32 R88, R93, R20, R22 ;  /* 0x000000145d587225 */ /* 0x000fc800078e0016 */
[----:B------:R-:W-:Y:S01]  /*5360*/  IMAD R94, R93, R21, R94 ;  /* 0x000000155d5e7224 */ /* 0x000fe200078e025e */
[----:B-1----:R-:W-:-:S04]  /*5370*/  IADD3 R88, P1, R88, R14, RZ ;  /* 0x0000000e58587210 */ /* 0x002fc80007f3e0ff */
[--C-:B------:R-:W-:Y:S02]  /*5380*/  IADD3.X R89, R15, R89, R94.reuse, P1, !PT ;  /* 0x000000590f597210 */ /* 0x100fe40000ffe45e */
[----:B------:R-:W-:Y:S01]  /*5390*/  PRMT R94, RZ, 0x7610, R94 ;  /* 0x00007610ff5e7816 */ /* 0x000fe2000000005e */
[----:B------:R-:W-:Y:S06]  /*53a0*/  @P3 BRA `(.L_x_42) ;  /* 0x0000000000043947 */ /* 0x000fec0003800000 */
[----:B------:R0:W5:Y:S02]  /*53b0*/  LDG.E.U8 R94, desc[UR36][R88.64] ;  /* 0x00000024585e7981 */ /* 0x000164000c1e1100 */
.L_x_42:
[----:B------:R-:W-:Y:S05]  /*53c0*/  BSYNC B1 ;  /* 0x0000000000017941 */ /* 0x000fea0003800000 */
.L_x_41:
[----:B-----5:R-:W-:Y:S01]  /*53d0*/  LOP3.LUT R94, R94, 0xff, RZ, 0xc0, !PT ;  /* 0x000000ff5e5e7812 */ /* 0x020fe200078ec0ff */
[----:B------:R-:W-:Y:S01]  /*53e0*/  BSSY B1, `(.L_x_43) ;  /* 0x000000b000017945 */ /* 0x000fe20003800000 */
[----:B------:R-:W-:Y:S02]  /*53f0*/  ISETP.LT.OR P2, PT, R0, 0x2, !P0 ;  /* 0x000000020000780c */ /* 0x000fe40004741670 */
[----:B------:R-:W-:-:S05]  /*5400*/  F2FP.F16.E5M2.UNPACK_B R94, R94 ;  /* 0x0000005eff5e723e */ /* 0x000fca00020004ff */
[----:B------:R-:W-:-:S05]  /*5410*/  HADD2.F32 R95, -RZ, R94.H0_H0 ;  /* 0x2000005eff5f7230 */ /* 0x000fca0000004100 */
[----:B------:R-:W-:-:S04]  /*5420*/  FMUL R95, R95, R92 ;  /* 0x0000005c5f5f7220 */ /* 0x000fc80000400000 */
[----:B------:R-:W-:Y:S01]  /*5430*/  FFMA R95, R56, R91, R95 ;  /* 0x0000005b385f7223 */ /* 0x000fe2000000005f */
[----:B------:R-:W-:-:S04]  /*5440*/  PRMT R56, RZ, 0x7610, R56 ;  /* 0x00007610ff387816 */ /* 0x000fc80000000038 */
[----:B------:R-:W-:-:S05]  /*5450*/  F2FP.SATFINITE.E5M2.F32.PACK_AB_MERGE_C R95, RZ, R95, RZ ;  /* 0x0000005fff5f723e */ /* 0x000fca00048060ff */
[----:B------:R1:W-:Y:S01]  /*5460*/  @!P3 STG.E.U8 desc[UR36][R10.64], R95 ;  /* 0x0000005f0a00b986 */ /* 0x0003e2000c101124 */
[----:B------:R-:W-:Y:S05]  /*5470*/  @P2 BRA `(.L_x_44) ;  /* 0x0000000000042947 */ /* 0x000fea0003800000 */
[----:B------:R2:W5:Y:S02]  /*5480*/  LDG.E.U8 R56, desc[UR36][R88.64+0x1] ;  /* 0x0000012458387981 */ /* 0x000564000c1e1100 */
.L_x_44:
[----:B------:R-:W-:Y:S05]  /*5490*/  BSYNC B1 ;  /* 0x0000000000017941 */ /* 0x000fea0003800000 */
.L_x_43:
[----:B-----5:R-:W-:Y:S01]  /*54a0*/  LOP3.LUT R56, R56, 0xff, RZ, 0xc0, !PT ;  /* 0x000000ff38387812 */ /* 0x020fe200078ec0ff */
[----:B------:R-:W-:Y:S01]  /*54b0*/  BSSY B1, `(.L_x_45) ;  /* 0x0000013000017945 */ /* 0x000fe20003800000 */
[----:B------:R-:W-:Y:S02]  /*54c0*/  IADD3 R97, P1, R93, 0x8, RZ ;  /* 0x000000085d617810 */ /* 0x000fe40007f3e0ff */
[----:B------:R-:W-:-:S03]  /*54d0*/  F2FP.F16.E5M2.UNPACK_B R56, R56 ;  /* 0x00000038ff38723e */ /* 0x000fc600020004ff */
[----:B------:R-:W-:Y:S01]  /*54e0*/  IMAD.X R99, RZ, RZ, R13, P1 ;  /* 0x000000ffff637224 */ /* 0x000fe200008e060d */
[----:B------:R-:W-:Y:S01]  /*54f0*/  ISETP.GE.AND P1, PT, R3, 0x9, PT ;  /* 0x000000090300780c */ /* 0x000fe20003f26270 */
[----:B-1----:R-:W-:Y:S02]  /*5500*/  HADD2.F32 R95, -RZ, R56.H0_H0 ;  /* 0x20000038ff5f7230 */ /* 0x002fe40000004100 */
[----:B------:R-:W-:Y:S01]  /*5510*/  IMAD R96, R99, R20, RZ ;  /* 0x0000001463607224 */ /* 0x000fe200078e02ff */
[----:B------:R-:W-:Y:S02]  /*5520*/  ISETP.LT.OR P4, PT, R0, 0x1, !P1 ;  /* 0x000000010000780c */ /* 0x000fe40004f81670 */
[----:B------:R-:W-:Y:S01]  /*5530*/  FMUL R56, R95, R92 ;  /* 0x0000005c5f387220 */ /* 0x000fe20000400000 */
[----:B------:R-:W-:-:S04]  /*5540*/  IMAD.WIDE.U32 R94, R97, R20, R22 ;  /* 0x00000014615e7225 */ /* 0x000fc800078e0016 */
[----:B------:R-:W-:Y:S01]  /*5550*/  FFMA R57, R57, R91, R56 ;  /* 0x0000005b39397223 */ /* 0x000fe20000000038 */
[----:B------:R-:W-:Y:S01]  /*5560*/  IMAD R96, R97, R21, R96 ;  /* 0x0000001561607224 */ /* 0x000fe200078e0260 */
[----:B------:R-:W-:Y:S02]  /*5570*/  IADD3 R56, P3, R94, R14, RZ ;  /* 0x0000000e5e387210 */ /* 0x000fe40007f7e0ff */
[----:B------:R-:W-:Y:S02]  /*5580*/  PRMT R94, RZ, 0x7610, R94 ;  /* 0x00007610ff5e7816 */ /* 0x000fe4000000005e */
[----:B------:R-:W-:Y:S02]  /*5590*/  F2FP.SATFINITE.E5M2.F32.PACK_AB_MERGE_C R97, RZ, R57, RZ ;  /* 0x00000039ff61723e */ /* 0x000fe400048060ff */
[----:B------:R-:W-:-:S03]  /*55a0*/  IADD3.X R57, R15, R95, R96, P3, !PT ;  /* 0x0000005f0f397210 */ /* 0x000fc60001ffe460 */
[----:B------:R1:W-:Y:S01]  /*55b0*/  @!P2 STG.E.U8 desc[UR36][R10.64+0x1], R97 ;  /* 0x000001610a00a986 */ /* 0x0003e2000c101124 */
[----:B------:R-:W-:Y:S05]  /*55c0*/  @P4 BRA `(.L_x_46) ;  /* 0x0000000000044947 */ /* 0x000fea0003800000 */
[----:B------:R3:W5:Y:S02]  /*55d0*/  LDG.E.U8 R94, desc[UR36][R56.64] ;  /* 0x00000024385e7981 */ /* 0x000764000c1e1100 */
.L_x_46:
[----:B------:R-:W-:Y:S05]  /*55e0*/  BSYNC B1 ;  /* 0x0000000000017941 */ /* 0x000fea0003800000 */
.L_x_45:
        /* <DEDUP_REMOVED lines=12> */
.L_x_48:
[----:B------:R-:W-:Y:S05]  /*56b0*/  BSYNC B1 ;  /* 0x0000000000017941 */ /* 0x000fea0003800000 */
.L_x_47:
[----:B-----5:R-:W-:Y:S01]  /*56c0*/  LOP3.LUT R58, R58, 0xff, RZ, 0xc0, !PT ;  /* 0x000000ff3a3a7812 */ /* 0x020fe200078ec0ff */
[----:B------:R-:W-:Y:S01]  /*56d0*/  BSSY B1, `(.L_x_49) ;  /* 0x000000b000017945 */ /* 0x000fe20003800000 */
[----:B------:R-:W-:Y:S02]  /*56e0*/  ISETP.LT.OR P3, PT, R0, 0x9, !P0 ;  /* 0x000000090000780c */ /* 0x000fe40004761670 */
[----:B------:R-:W-:-:S05]  /*56f0*/  F2FP.F16.E5M2.UNPACK_B R58, R58 ;  /* 0x0000003aff3a723e */ /* 0x000fca00020004ff */
[----:B----4-:R-:W-:-:S05]  /*5700*/  HADD2.F32 R95, -RZ, R58.H0_H0 ;  /* 0x2000003aff5f7230 */ /* 0x010fca0000004100 */
[----:B------:R-:W-:-:S04]  /*5710*/  FMUL R58, R95, R92 ;  /* 0x0000005c5f3a7220 */ /* 0x000fc80000400000 */
[----:B------:R-:W-:-:S05]  /*5720*/  FFMA R58, R59, R91, R58 ;  /* 0x0000005b3b3a7223 */ /* 0x000fca000000003a */
[----:B------:R-:W-:Y:S02]  /*5730*/  F2FP.SATFINITE.E5M2.F32.PACK_AB_MERGE_C R59, RZ, R58, RZ ;  /* 0x0000003aff3b723e */ /* 0x000fe400048060ff */
[----:B------:R-:W-:-:S03]  /*5740*/  PRMT R58, RZ, 0x7610, R58 ;  /* 0x00007610ff3a7816 */ /* 0x000fc6000000003a */
[----:B------:R4:W-:Y:S01]  /*5750*/  @!P2 STG.E.U8 desc[UR36][R8.64+0x1], R59 ;  /* 0x0000013b0800a986 */ /* 0x0009e2000c101124 */
[----:B------:R-:W-:Y:S05]  /*5760*/  @P3 BRA `(.L_x_50) ;  /* 0x0000000000043947 */ /* 0x000fea0003800000 */
[----:B------:R0:W5:Y:S02]  /*5770*/  LDG.E.U8 R58, desc[UR36][R88.64+0x8] ;  /* 0x00000824583a7981 */ /* 0x000164000c1e1100 */
.L_x_50:
[----:B------:R-:W-:Y:S05]  /*5780*/  BSYNC B1 ;  /* 0x0000000000017941 */ /* 0x000fea0003800000 */
.L_x_49:
[----:B-----5:R-:W-:Y:S01]  /*5790*/  LOP3.LUT R58, R58, 0xff, RZ, 0xc0, !PT ;  /* 0x000000ff3a3a7812 */ /* 0x020fe200078ec0ff */
[----:B------:R-:W-:Y:S01]  /*57a0*/  BSSY B1, `(.L_x_51) ;  /* 0x000000b000017945 */ /* 0x000fe20003800000 */
[----:B------:R-:W-:Y:S02]  /*57b0*/  ISETP.LT.OR P2, PT, R0, 0xa, !P0 ;  /* 0x0000000a0000780c */ /* 0x000fe40004741670 */
[----:B------:R-:W-:-:S05]  /*57c0*/  F2FP.F16.E5M2.UNPACK_B R58, R58 ;  /* 0x0000003aff3a723e */ /* 0x000fca00020004ff */
[----:B----4-:R-:W-:Y:S01]  /*57d0*/  HADD2.F32 R59, -RZ, R58.H0_H0 ;  /* 0x2000003aff3b7230 */ /* 0x010fe20000004100 */
[----:B------:R-:W-:-:S04]  /*57e0*/  PRMT R58, RZ, 0x7610, R58 ;  /* 0x00007610ff3a7816 */ /* 0x000fc8000000003a */
[----:B------:R-:W-:-:S04]  /*57f0*/  FMUL R59, R59, R92 ;  /* 0x0000005c3b3b7220 */ /* 0x000fc80000400000 */
[----:B------:R-:W-:-:S05]  /*5800*/  FFMA R59, R60, R91, R59 ;  /* 0x0000005b3c3b7223 */ /* 0x000fca000000003b */
[----:B------:R-:W-:-:S05]  /*5810*/  F2FP.SATFINITE.E5M2.F32.PACK_AB_MERGE_C R59, RZ, R59, RZ ;  /* 0x0000003bff3b723e */ /* 0x000fca00048060ff */
[----:B------:R4:W-:Y:S01]  /*5820*/  @!P3 STG.E.U8 desc[UR36][R10.64+0x8], R59 ;  /* 0x0000083b0a00b986 */ /* 0x0009e2000c101124 */
[----:B------:R-:W-:Y:S05]  /*5830*/  @P2 BRA `(.L_x_52) ;  /* 0x0000000000042947 */ /* 0x000fea0003800000 */
[----:B------:R0:W5:Y:S02]  /*5840*/  LDG.E.U8 R58, desc[UR36][R88.64+0x9] ;  /* 0x00000924583a7981 */ /* 0x000164000c1e1100 */
.L_x_52:
[----:B------:R-:W-:Y:S05]  /*5850*/  BSYNC B1 ;  /* 0x0000000000017941 */ /* 0x000fea0003800000 */
.L_x_51:
        /* <DEDUP_REMOVED lines=12> */
.L_x_54:
[----:B------:R-:W-:Y:S05]  /*5920*/  BSYNC B1 ;  /* 0x0000000000017941 */ /* 0x000fea0003800000 */
.L_x_53:
        /* <DEDUP_REMOVED lines=12> */
.L_x_56:
[----:B------:R-:W-:Y:S05]  /*59f0*/  BSYNC B1 ;  /* 0x0000000000017941 */ /* 0x000fea0003800000 */
.L_x_55:
        /* <DEDUP_REMOVED lines=12> */
.L_x_58:
[----:B------:R-:W-:Y:S05]  /*5ac0*/  BSYNC B1 ;  /* 0x0000000000017941 */ /* 0x000fea0003800000 */
.L_x_57:
        /* <DEDUP_REMOVED lines=12> */
.L_x_60:
[----:B------:R-:W-:Y:S05]  /*5b90*/  BSYNC B1 ;  /* 0x0000000000017941 */ /* 0x000fea0003800000 */
.L_x_59:
        /* <DEDUP_REMOVED lines=12> */
.L_x_62:
[----:B------:R-:W-:Y:S05]  /*5c60*/  BSYNC B1 ;  /* 0x0000000000017941 */ /* 0x000fea0003800000 */
.L_x_61:
        /* <DEDUP_REMOVED lines=12> */
.L_x_64:
[----:B------:R-:W-:Y:S05]  /*5d30*/  BSYNC B1 ;  /* 0x0000000000017941 */ /* 0x000fea0003800000 */
.L_x_63:
        /* <DEDUP_REMOVED lines=12> */
.L_x_66:
[----:B------:R-:W-:Y:S05]  /*5e00*/  BSYNC B1 ;  /* 0x0000000000017941 */ /* 0x000fea0003800000 */
.L_x_65:
        /* <DEDUP_REMOVED lines=12> */
.L_x_68:
[----:B------:R-:W-:Y:S05]  /*5ed0*/  BSYNC B1 ;  /* 0x0000000000017941 */ /* 0x000fea0003800000 */
.L_x_67:
        /* <DEDUP_REMOVED lines=12> */
.L_x_70:
[----:B------:R-:W-:Y:S05]  /*5fa0*/  BSYNC B1 ;  /* 0x0000000000017941 */ /* 0x000fea0003800000 */
.L_x_69:
        /* <DEDUP_REMOVED lines=12> */
.L_x_72:
[----:B------:R-:W-:Y:S05]  /*6070*/  BSYNC B1 ;  /* 0x0000000000017941 */ /* 0x000fea0003800000 */
.L_x_71:
        /* <DEDUP_REMOVED lines=12> */
.L_x_74:
[----:B------:R-:W-:Y:S05]  /*6140*/  BSYNC B1 ;  /* 0x0000000000017941 */ /* 0x000fea0003800000 */
.L_x_73:
        /* <DEDUP_REMOVED lines=12> */
.L_x_76:
[----:B------:R-:W-:Y:S05]  /*6210*/  BSYNC B1 ;  /* 0x0000000000017941 */ /* 0x000fea0003800000 */
.L_x_75:
        /* <DEDUP_REMOVED lines=12> */
.L_x_78:
[----:B------:R-:W-:Y:S05]  /*62e0*/  BSYNC B1 ;  /* 0x0000000000017941 */ /* 0x000fea0003800000 */
.L_x_77:
        /* <DEDUP_REMOVED lines=12> */
.L_x_80:
[----:B------:R-:W-:Y:S05]  /*63b0*/  BSYNC B1 ;  /* 0x0000000000017941 */ /* 0x000fea0003800000 */
.L_x_79:
        /* <DEDUP_REMOVED lines=12> */
.L_x_82:
[----:B------:R-:W-:Y:S05]  /*6480*/  BSYNC B1 ;  /* 0x0000000000017941 */ /* 0x000fea0003800000 */
.L_x_81:
        /* <DEDUP_REMOVED lines=12> */
.L_x_84:
[----:B------:R-:W-:Y:S05]  /*6550*/  BSYNC B1 ;  /* 0x0000000000017941 */ /* 0x000fea0003800000 */
.L_x_83:
        /* <DEDUP_REMOVED lines=12> */
.L_x_86:
[----:B------:R-:W-:Y:S05]  /*6620*/  BSYNC B1 ;  /* 0x0000000000017941 */ /* 0x000fea0003800000 */
.L_x_85:
        /* <DEDUP_REMOVED lines=12> */
.L_x_88:
[----:B------:R-:W-:Y:S05]  /*66f0*/  BSYNC B1 ;  /* 0x0000000000017941 */ /* 0x000fea0003800000 */
.L_x_87:
        /* <DEDUP_REMOVED lines=12> */
.L_x_90:
[----:B------:R-:W-:Y:S05]  /*67c0*/  BSYNC B1 ;  /* 0x0000000000017941 */ /* 0x000fea0003800000 */
.L_x_89:
        /* <DEDUP_REMOVED lines=12> */
.L_x_92:
[----:B------:R-:W-:Y:S05]  /*6890*/  BSYNC B1 ;  /* 0x0000000000017941 */ /* 0x000fea0003800000 */
.L_x_91:
        /* <DEDUP_REMOVED lines=12> */
.L_x_94:
[----:B------:R-:W-:Y:S05]  /*6960*/  BSYNC B1 ;  /* 0x0000000000017941 */ /* 0x000fea0003800000 */
.L_x_93:
        /* <DEDUP_REMOVED lines=12> */
.L_x_96:
[----:B------:R-:W-:Y:S05]  /*6a30*/  BSYNC B1 ;  /* 0x0000000000017941 */ /* 0x000fea0003800000 */
.L_x_95:
        /* <DEDUP_REMOVED lines=12> */
.L_x_98:
[----:B------:R-:W-:Y:S05]  /*6b00*/  BSYNC B1 ;  /* 0x0000000000017941 */ /* 0x000fea0003800000 */
.L_x_97:
        /* <DEDUP_REMOVED lines=12> */
.L_x_100:
[----:B------:R-:W-:Y:S05]  /*6bd0*/  BSYNC B1 ;  /* 0x0000000000017941 */ /* 0x000fea0003800000 */
.L_x_99:
        /* <DEDUP_REMOVED lines=12> */
.L_x_102:
[----:B------:R-:W-:Y:S05]  /*6ca0*/  BSYNC B1 ;  /* 0x0000000000017941 */ /* 0x000fea0003800000 */
.L_x_101:
[----:B-----5:R-:W-:Y:S01]  /*6cb0*/  LOP3.LUT R58, R58, 0xff, RZ, 0xc0, !PT ;  /* 0x000000ff3a3a7812 */ /* 0x020fe200078ec0ff */
[----:B------:R-:W-:Y:S01]  /*6cc0*/  BSSY B1, `(.L_x_103) ;  /* 0x000000b000017945 */ /* 0x000fe20003800000 */
[----:B------:R-:W-:Y:S02]  /*6cd0*/  ISETP.LT.OR P1, PT, R0, 0x3a, !P1 ;  /* 0x0000003a0000780c */ /* 0x000fe40004f21670 */
[----:B------:R-:W-:Y:S02]  /*6ce0*/  F2FP.F16.E5M2.UNPACK_B R58, R58 ;  /* 0x0000003aff3a723e */ /* 0x000fe400020004ff */
[----:B-1--4-:R-:W-:-:S03]  /*6cf0*/  PRMT R10, RZ, 0x7610, R10 ;  /* 0x00007610ff0a7816 */ /* 0x012fc6000000000a */
[----:B------:R-:W-:-:S05]  /*6d00*/  HADD2.F32 R11, -RZ, R58.H0_H0 ;  /* 0x2000003aff0b7230 */ /* 0x000fca0000004100 */
[----:B------:R-:W-:-:S04]  /*6d10*/  FMUL R11, R11, R92 ;  /* 0x0000005c0b0b7220 */ /* 0x000fc80000400000 */
[----:B------:R-:W-:-:S05]  /*6d20*/  FFMA R11, R86, R91, R11 ;  /* 0x0000005b560b7223 */ /* 0x000fca000000000b */
[----:B------:R-:W-:-:S05]  /*6d30*/  F2FP.SATFINITE.E5M2.F32.PACK_AB_MERGE_C R11, RZ, R11, RZ ;  /* 0x0000000bff0b723e */ /* 0x000fca00048060ff */
[----:B------:R1:W-:Y:S01]  /*6d40*/  @!P2 STG.E.U8 desc[UR36][R8.64+0x38], R11 ;  /* 0x0000380b0800a986 */ /* 0x0003e2000c101124 */
[----:B------:R-:W-:Y:S05]  /*6d50*/  @P1 BRA `(.L_x_104) ;  /* 0x0000000000041947 */ /* 0x000fea0003800000 */
[----:B------:R4:W5:Y:S02]  /*6d60*/  LDG.E.U8 R10, desc[UR36][R56.64+0x39] ;  /* 0x00003924380a7981 */ /* 0x000964000c1e1100 */
.L_x_104:
[----:B------:R-:W-:Y:S05]  /*6d70*/  BSYNC B1 ;  /* 0x0000000000017941 */ /* 0x000fea0003800000 */
.L_x_103:
[----:B-----5:R-:W-:Y:S01]  /*6d80*/  LOP3.LUT R10, R10, 0xff, RZ, 0xc0, !PT ;  /* 0x000000ff0a0a7812 */ /* 0x020fe200078ec0ff */
[----:B------:R-:W-:Y:S01]  /*6d90*/  BSSY B1, `(.L_x_105) ;  /* 0x0000013000017945 */ /* 0x000fe20003800000 */
[----:B0--34-:R-:W-:Y:S02]  /*6da0*/  IADD3 R57, P0, R93, 0x80, RZ ;  /* 0x000000805d397810 */ /* 0x019fe40007f1e0ff */
        /* <DEDUP_REMOVED lines=10> */
[----:B------:R-:W-:-:S03]  /*6e50*/  IADD3 R10, P2, R10, R14, RZ ;  /* 0x0000000e0a0a7210 */ /* 0x000fc60007f5e0ff */
[----:B------:R-:W-:Y:S02]  /*6e60*/  F2FP.SATFINITE.E5M2.F32.PACK_AB_MERGE_C R57, RZ, R56, RZ ;  /* 0x00000038ff39723e */ /* 0x000fe400048060ff */
[----:B------:R-:W-:Y:S02]  /*6e70*/  IADD3.X R11, R15, R11, R58, P2, !PT ;  /* 0x0000000b0f0b7210 */ /* 0x000fe400017fe43a */
[----:B------:R-:W-:Y:S01]  /*6e80*/  PRMT R56, RZ, 0x7610, R56 ;  /* 0x00007610ff387816 */ /* 0x000fe20000000038 */
[----:B------:R0:W-:Y:S01]  /*6e90*/  @!P1 STG.E.U8 desc[UR36][R8.64+0x39], R57 ;  /* 0x0000393908009986 */ /* 0x0001e2000c101124 */
[----:B------:R-:W-:Y:S05]  /*6ea0*/  @P3 BRA `(.L_x_106) ;  /* 0x0000000000043947 */ /* 0x000fea0003800000 */
[----:B------:R1:W5:Y:S02]  /*6eb0*/  LDG.E.U8 R56, desc[UR36][R10.64] ;  /* 0x000000240a387981 */ /* 0x000364000c1e1100 */
.L_x_106:
[----:B------:R-:W-:Y:S05]  /*6ec0*/  BSYNC B1 ;  /* 0x0000000000017941 */ /* 0x000fea0003800000 */
.L_x_105:
[----:B-----5:R-:W-:Y:S01]  /*6ed0*/  LOP3.LUT R56, R56, 0xff, RZ, 0xc0, !PT ;  /* 0x000000ff38387812 */ /* 0x020fe200078ec0ff */
[----:B------:R-:W-:Y:S01]  /*6ee0*/  BSSY B1, `(.L_x_107) ;  /* 0x000000b000017945 */ /* 0x000fe20003800000 */
[----:B------:R-:W-:Y:S02]  /*6ef0*/  ISETP.LT.OR P2, PT, R0, 0x2, !P0 ;  /* 0x000000020000780c */ /* 0x000fe40004741670 */
[----:B------:R-:W-:Y:S02]  /*6f00*/  F2FP.F16.E5M2.UNPACK_B R56, R56 ;  /* 0x00000038ff38723e */ /* 0x000fe400020004ff */
[----:B0-----:R-:W-:-:S03]  /*6f10*/  PRMT R8, RZ, 0x7610, R8 ;  /* 0x00007610ff087816 */ /* 0x001fc60000000008 */
[----:B------:R-:W-:-:S05]  /*6f20*/  HADD2.F32 R9, -RZ, R56.H0_H0 ;  /* 0x20000038ff097230 */ /* 0x000fca0000004100 */
[----:B------:R-:W-:-:S04]  /*6f30*/  FMUL R9, R9, R92 ;  /* 0x0000005c09097220 */ /* 0x000fc80000400000 */
[----:B------:R-:W-:-:S05]  /*6f40*/  FFMA R9, R24, R91, R9 ;  /* 0x0000005b18097223 */ /* 0x000fca0000000009 */
[----:B------:R-:W-:-:S05]  /*6f50*/  F2FP.SATFINITE.E5M2.F32.PACK_AB_MERGE_C R9, RZ, R9, RZ ;  /* 0x00000009ff09723e */ /* 0x000fca00048060ff */
[----:B------:R0:W-:Y:S01]  /*6f60*/  @!P3 STG.E.U8 desc[UR36][R6.64], R9 ;  /* 0x000000090600b986 */ /* 0x0001e2000c101124 */
[----:B------:R-:W-:Y:S05]  /*6f70*/  @P2 BRA `(.L_x_108) ;  /* 0x0000000000042947 */ /* 0x000fea0003800000 */
[----:B------:R3:W5:Y:S02]  /*6f80*/  LDG.E.U8 R8, desc[UR36][R10.64+0x1] ;  /* 0x000001240a087981 */ /* 0x000764000c1e1100 */
.L_x_108:
[----:B------:R-:W-:Y:S05]  /*6f90*/  BSYNC B1 ;  /* 0x0000000000017941 */ /* 0x000fea0003800000 */
.L_x_107:
[----:B-----5:R-:W-:Y:S01]  /*6fa0*/  LOP3.LUT R8, R8, 0xff, RZ, 0xc0, !PT ;  /* 0x000000ff08087812 */ /* 0x020fe200078ec0ff */
[----:B------:R-:W-:Y:S01]  /*6fb0*/  BSSY B1, `(.L_x_109) ;  /* 0x0000013000017945 */ /* 0x000fe20003800000 */
[----:B------:R-:W-:Y:S02]  /*6fc0*/  IADD3 R93, P1, R93, 0x88, RZ ;  /* 0x000000885d5d7810 */ /* 0x000fe40007f3e0ff */
[----:B------:R-:W-:-:S03]  /*6fd0*/  F2FP.F16.E5M2.UNPACK_B R8, R8 ;  /* 0x00000008ff08723e */ /* 0x000fc600020004ff */
[----:B------:R-:W-:Y:S01]  /*6fe0*/  IMAD.X R13, RZ, RZ, R13, P1 ;  /* 0x000000ffff0d7224 */ /* 0x000fe200008e060d */
[----:B------:R-:W-:Y:S01]  /*6ff0*/  ISETP.GE.AND P1, PT, R3, 0x89, PT ;  /* 0x000000890300780c */ /* 0x000fe20003f26270 */
[----:B0-----:R-:W-:Y:S01]  /*7000*/  HADD2.F32 R9, -RZ, R8.H0_H0 ;  /* 0x20000008ff097230 */ /* 0x001fe20000004100 */
[----:B------:R-:W-:Y:S01]  /*7010*/  PRMT R3, RZ, 0x7610, R3 ;  /* 0x00007610ff037816 */ /* 0x000fe20000000003 */
[-C--:B------:R-:W-:Y:S01]  /*7020*/  IMAD R12, R13, R20.reuse, RZ ;  /* 0x000000140d0c7224 */ /* 0x080fe200078e02ff */
[----:B------:R-:W-:Y:S01]  /*7030*/  ISETP.LT.OR P4, PT, R0, 0x1, !P1 ;  /* 0x000000010000780c */ /* 0x000fe20004f81670 */
[----:B------:R-:W-:-:S04]  /*7040*/  IMAD.WIDE.U32 R22, R93, R20, R22 ;  /* 0x000000145d167225 */ /* 0x000fc800078e0016 */
[----:B------:R-:W-:Y:S01]  /*7050*/  FMUL R8, R9, R92 ;  /* 0x0000005c09087220 */ /* 0x000fe20000400000 */
[----:B------:R-:W-:-:S03]  /*7060*/  IMAD R12, R93, R21, R12 ;  /* 0x000000155d0c7224 */ /* 0x000fc600078e020c */
[----:B------:R-:W-:-:S01]  /*7070*/  FFMA R8, R25, R91, R8 ;  /* 0x0000005b19087223 */ /* 0x000fc20000000008 */
[----:B------:R-:W-:-:S04]  /*7080*/  IADD3 R14, P3, R22, R14, RZ ;  /* 0x0000000e160e7210 */ /* 0x000fc80007f7e0ff */
[----:B------:R-:W-:Y:S02]  /*7090*/  F2FP.SATFINITE.E5M2.F32.PACK_AB_MERGE_C R9, RZ, R8, RZ ;  /* 0x00000008ff09723e */ /* 0x000fe400048060ff */
[----:B------:R-:W-:-:S03]  /*70a0*/  IADD3.X R15, R15, R23, R12, P3, !PT ;  /* 0x000000170f0f7210 */ /* 0x000fc60001ffe40c */
[----:B------:R0:W-:Y:S01]  /*70b0*/  @!P2 STG.E.U8 desc[UR36][R6.64+0x1], R9 ;  /* 0x000001090600a986 */ /* 0x0001e2000c101124 */
[----:B------:R-:W-:Y:S05]  /*70c0*/  @P4 BRA `(.L_x_110) ;  /* 0x0000000000044947 */ /* 0x000fea0003800000 */
[----:B------:R4:W5:Y:S02]  /*70d0*/  LDG.E.U8 R3, desc[UR36][R14.64] ;  /* 0x000000240e037981 */ /* 0x000964000c1e1100 */
.L_x_110:
[----:B------:R-:W-:Y:S05]  /*70e0*/  BSYNC B1 ;  /* 0x0000000000017941 */ /* 0x000fea0003800000 */
.L_x_109:
[----:B-----5:R-:W-:Y:S01]  /*70f0*/  LOP3.LUT R3, R3, 0xff, RZ, 0xc0, !PT ;  /* 0x000000ff03037812 */ /* 0x020fe200078ec0ff */
[----:B------:R-:W-:Y:S01]  /*7100*/  BSSY B1, `(.L_x_111) ;  /* 0x000000b000017945 */ /* 0x000fe20003800000 */
[----:B------:R-:W-:Y:S02]  /*7110*/  ISETP.LT.OR P2, PT, R0, 0x2, !P1 ;  /* 0x000000020000780c */ /* 0x000fe40004f41670 */
[----:B------:R-:W-:-:S05]  /*7120*/  F2FP.F16.E5M2.UNPACK_B R3, R3 ;  /* 0x00000003ff03723e */ /* 0x000fca00020004ff */
[----:B------:R-:W-:-:S05]  /*7130*/  HADD2.F32 R3, -RZ, R3.H0_H0 ;  /* 0x20000003ff037230 */ /* 0x000fca0000004100 */
[----:B------:R-:W-:-:S04]  /*7140*/  FMUL R3, R3, R92 ;  /* 0x0000005c03037220 */ /* 0x000fc80000400000 */
[----:B------:R-:W-:-:S05]  /*7150*/  FFMA R3, R26, R91, R3 ;  /* 0x0000005b1a037223 */ /* 0x000fca0000000003 */
[----:B0-----:R-:W-:Y:S02]  /*7160*/  F2FP.SATFINITE.E5M2.F32.PACK_AB_MERGE_C R9, RZ, R3, RZ ;  /* 0x00000003ff09723e */ /* 0x001fe400048060ff */
[----:B------:R-:W-:-:S03]  /*7170*/  PRMT R3, RZ, 0x7610, R3 ;  /* 0x00007610ff037816 */ /* 0x000fc60000000003 */
[----:B------:R0:W-:Y:S01]  /*7180*/  @!P4 STG.E.U8 desc[UR36][R4.64], R9 ;  /* 0x000000090400c986 */ /* 0x0001e2000c101124 */
[----:B------:R-:W-:Y:S05]  /*7190*/  @P2 BRA `(.L_x_112) ;  /* 0x0000000000042947 */ /* 0x000fea0003800000 */
[----:B------:R0:W5:Y:S02]  /*71a0*/  LDG.E.U8 R3, desc[UR36][R14.64+0x1] ;  /* 0x000001240e037981 */ /* 0x000164000c1e1100 */
.L_x_112:
[----:B------:R-:W-:Y:S05]  /*71b0*/  BSYNC B1 ;  /* 0x0000000000017941 */ /* 0x000fea0003800000 */
.L_x_111:
[----:B-----5:R-:W-:Y:S01]  /*71c0*/  LOP3.LUT R3, R3, 0xff, RZ, 0xc0, !PT ;  /* 0x000000ff03037812 */ /* 0x020fe200078ec0ff */
[----:B------:R-:W-:Y:S01]  /*71d0*/  BSSY B1, `(.L_x_113) ;  /* 0x000000b000017945 */ /* 0x000fe20003800000 */
[----:B------:R-:W-:Y:S02]  /*71e0*/  ISETP.LT.OR P3, PT, R0, 0x9, !P0 ;  /* 0x000000090000780c */ /* 0x000fe40004761670 */
[----:B------:R-:W-:-:S05]  /*71f0*/  F2FP.F16.E5M2.UNPACK_B R3, R3 ;  /* 0x00000003ff03723e */ /* 0x000fca00020004ff */
[----:B------:R-:W-:-:S05]  /*7200*/  HADD2.F32 R3, -RZ, R3.H0_H0 ;  /* 0x20000003ff037230 */ /* 0x000fca0000004100 */
[----:B------:R-:W-:Y:S01]  /*7210*/  FMUL R8, R3, R92 ;  /* 0x0000005c03087220 */ /* 0x000fe20000400000 */
[----:B------:R-:W-:-:S03]  /*7220*/  PRMT R3, RZ, 0x7610, R3 ;  /* 0x00007610ff037816 */ /* 0x000fc60000000003 */
[----:B------:R-:W-:-:S05]  /*7230*/  FFMA R8, R27, R91, R8 ;  /* 0x0000005b1b087223 */ /* 0x000fca0000000008 */
[----:B0-----:R-:W-:-:S05]  /*7240*/  F2FP.SATFINITE.E5M2.F32.PACK_AB_MERGE_C R9, RZ, R8, RZ ;  /* 0x00000008ff09723e */ /* 0x001fca00048060ff */
[----:B------:R0:W-:Y:S01]  /*7250*/  @!P2 STG.E.U8 desc[UR36][R4.64+0x1], R9 ;  /* 0x000001090400a986 */ /* 0x0001e2000c101124 */
[----:B------:R-:W-:Y:S05]  /*7260*/  @P3 BRA `(.L_x_114) ;  /* 0x0000000000043947 */ /* 0x000fea0003800000 */
[----:B------:R0:W5:Y:S02]  /*7270*/  LDG.E.U8 R3, desc[UR36][R10.64+0x8] ;  /* 0x000008240a037981 */ /* 0x000164000c1e1100 */
.L_x_114:
[----:B------:R-:W-:Y:S05]  /*7280*/  BSYNC B1 ;  /* 0x0000000000017941 */ /* 0x000fea0003800000 */
.L_x_113:
        /* <DEDUP_REMOVED lines=12> */
.L_x_116:
[----:B------:R-:W-:Y:S05]  /*7350*/  BSYNC B1 ;  /* 0x0000000000017941 */ /* 0x000fea0003800000 */
.L_x_115:
        /* <DEDUP_REMOVED lines=12> */
.L_x_118:
[----:B------:R-:W-:Y:S05]  /*7420*/  BSYNC B1 ;  /* 0x0000000000017941 */ /* 0x000fea0003800000 */
.L_x_117:
        /* <DEDUP_REMOVED lines=12> */
.L_x_120:
[----:B------:R-:W-:Y:S05]  /*74f0*/  BSYNC B1 ;  /* 0x0000000000017941 */ /* 0x000fea0003800000 */
.L_x_119:
        /* <DEDUP_REMOVED lines=12> */
.L_x_122:
[----:B------:R-:W-:Y:S05]  /*75c0*/  BSYNC B1 ;  /* 0x0000000000017941 */ /* 0x000fea0003800000 */
.L_x_121:
        /* <DEDUP_REMOVED lines=12> */
.L_x_124:
[----:B------:R-:W-:Y:S05]  /*7690*/  BSYNC B1 ;  /* 0x0000000000017941 */ /* 0x000fea0003800000 */
.L_x_123:
        /* <DEDUP_REMOVED lines=12> */
.L_x_126:
[----:B------:R-:W-:Y:S05]  /*7760*/  BSYNC B1 ;  /* 0x0000000000017941 */ /* 0x000fea0003800000 */
.L_x_125:
        /* <DEDUP_REMOVED lines=12> */
.L_x_128:
[----:B------:R-:W-:Y:S05]  /*7830*/  BSYNC B1 ;  /* 0x0000000000017941 */ /* 0x000fea0003800000 */
.L_x_127:
        /* <DEDUP_REMOVED lines=12> */
.L_x_130:
[----:B------:R-:W-:Y:S05]  /*7900*/  BSYNC B1 ;  /* 0x0000000000017941 */ /* 0x000fea0003800000 */
.L_x_129:
        /* <DEDUP_REMOVED lines=12> */
.L_x_132:
[----:B------:R-:W-:Y:S05]  /*79d0*/  BSYNC B1 ;  /* 0x0000000000017941 */ /* 0x000fea0003800000 */
.L_x_131:
        /* <DEDUP_REMOVED lines=12> */
.L_x_134:
[----:B------:R-:W-:Y:S05]  /*7aa0*/  BSYNC B1 ;  /* 0x0000000000017941 */ /* 0x000fea0003800000 */
.L_x_133:
        /* <DEDUP_REMOVED lines=12> */
.L_x_136:
[----:B------:R-:W-:Y:S05]  /*7b70*/  BSYNC B1 ;  /* 0x0000000000017941 */ /* 0x000fea0003800000 */
.L_x_135:
        /* <DEDUP_REMOVED lines=12> */
.L_x_138:
[----:B------:R-:W-:Y:S05]  /*7c40*/  BSYNC B1 ;  /* 0x0000000000017941 */ /* 0x000fea0003800000 */
.L_x_137:
        /* <DEDUP_REMOVED lines=12> */
.L_x_140:
[----:B------:R-:W-:Y:S05]  /*7d10*/  BSYNC B1 ;  /* 0x0000000000017941 */ /* 0x000fea0003800000 */
.L_x_139:
        /* <DEDUP_REMOVED lines=12> */
.L_x_142:
[----:B------:R-:W-:Y:S05]  /*7de0*/  BSYNC B1 ;  /* 0x0000000000017941 */ /* 0x000fea0003800000 */
.L_x_141:
        /* <DEDUP_REMOVED lines=12> */
.L_x_144:
[----:B------:R-:W-:Y:S05]  /*7eb0*/  BSYNC B1 ;  /* 0x0000000000017941 */ /* 0x000fea0003800000 */
.L_x_143:
        /* <DEDUP_REMOVED lines=12> */
.L_x_146:
[----:B------:R-:W-:Y:S05]  /*7f80*/  BSYNC B1 ;  /* 0x0000000000017941 */ /* 0x000fea0003800000 */
.L_x_145:
        /* <DEDUP_REMOVED lines=12> */
.L_x_148:
[----:B------:R-:W-:Y:S05]  /*8050*/  BSYNC B1 ;  /* 0x0000000000017941 */ /* 0x000fea0003800000 */
.L_x_147:
        /* <DEDUP_REMOVED lines=12> */
.L_x_150:
[----:B------:R-:W-:Y:S05]  /*8120*/  BSYNC B1 ;  /* 0x0000000000017941 */ /* 0x000fea0003800000 */
.L_x_149:
        /* <DEDUP_REMOVED lines=12> */
.L_x_152:
[----:B------:R-:W-:Y:S05]  /*81f0*/  BSYNC B1 ;  /* 0x0000000000017941 */ /* 0x000fea0003800000 */
.L_x_151:
        /* <DEDUP_REMOVED lines=12> */
.L_x_154:
[----:B------:R-:W-:Y:S05]  /*82c0*/  BSYNC B1 ;  /* 0x0000000000017941 */ /* 0x000fea0003800000 */
.L_x_153:
        /* <DEDUP_REMOVED lines=12> */
.L_x_156:
[----:B------:R-:W-:Y:S05]  /*8390*/  BSYNC B1 ;  /* 0x0000000000017941 */ /* 0x000fea0003800000 */
.L_x_155:
        /* <DEDUP_REMOVED lines=12> */
.L_x_158:
[----:B------:R-:W-:Y:S05]  /*8460*/  BSYNC B1 ;  /* 0x0000000000017941 */ /* 0x000fea0003800000 */
.L_x_157:
        /* <DEDUP_REMOVED lines=12> */
.L_x_160:
[----:B------:R-:W-:Y:S05]  /*8530*/  BSYNC B1 ;  /* 0x0000000000017941 */ /* 0x000fea0003800000 */
.L_x_159:
        /* <DEDUP_REMOVED lines=12> */
.L_x_162:
[----:B------:R-:W-:Y:S05]  /*8600*/  BSYNC B1 ;  /* 0x0000000000017941 */ /* 0x000fea0003800000 */
.L_x_161:
        /* <DEDUP_REMOVED lines=12> */
.L_x_164:
[----:B------:R-:W-:Y:S05]  /*86d0*/  BSYNC B1 ;  /* 0x0000000000017941 */ /* 0x000fea0003800000 */
.L_x_163:
        /* <DEDUP_REMOVED lines=12> */
.L_x_166:
[----:B------:R-:W-:Y:S05]  /*87a0*/  BSYNC B1 ;  /* 0x0000000000017941 */ /* 0x000fea0003800000 */
.L_x_165:
[----:B-----5:R-:W-:Y:S01]  /*87b0*/  LOP3.LUT R3, R3, 0xff, RZ, 0xc0, !PT ;  /* 0x000000ff03037812 */ /* 0x020fe200078ec0ff */
[----:B------:R-:W-:Y:S01]  /*87c0*/  BSSY B1, `(.L_x_167) ;  /* 0x000000b000017945 */ /* 0x000fe20003800000 */
[----:B------:R-:W-:Y:S02]  /*87d0*/  ISETP.LT.OR P1, PT, R0, 0x3a, !P1 ;  /* 0x0000003a0000780c */ /* 0x000fe40004f21670 */
[----:B------:R-:W-:Y:S02]  /*87e0*/  F2FP.F16.E5M2.UNPACK_B R3, R3 ;  /* 0x00000003ff03723e */ /* 0x000fe400020004ff */
[----:B------:R-:W-:-:S03]  /*87f0*/  PRMT R0, RZ, 0x7610, R0 ;  /* 0x00007610ff007816 */ /* 0x000fc60000000000 */
[----:B------:R-:W-:-:S05]  /*8800*/  HADD2.F32 R3, -RZ, R3.H0_H0 ;  /* 0x20000003ff037230 */ /* 0x000fca0000004100 */
[----:B------:R-:W-:-:S04]  /*8810*/  FMUL R3, R3, R92 ;  /* 0x0000005c03037220 */ /* 0x000fc80000400000 */
[----:B------:R-:W-:-:S05]  /*8820*/  FFMA R3, R54, R91, R3 ;  /* 0x0000005b36037223 */ /* 0x000fca0000000003 */
[----:B------:R-:W-:-:S05]  /*8830*/  F2FP.SATFINITE.E5M2.F32.PACK_AB_MERGE_C R3, RZ, R3, RZ ;  /* 0x00000003ff03723e */ /* 0x000fca00048060ff */
[----:B------:R0:W-:Y:S01]  /*8840*/  @!P2 STG.E.U8 desc[UR36][R4.64+0x38], R3 ;  /* 0x000038030400a986 */ /* 0x0001e2000c101124 */
[----:B------:R-:W-:Y:S05]  /*8850*/  @P1 BRA `(.L_x_168) ;  /* 0x0000000000041947 */ /* 0x000fea0003800000 */
[----:B------:R0:W5:Y:S02]  /*8860*/  LDG.E.U8 R0, desc[UR36][R14.64+0x39] ;  /* 0x000039240e007981 */ /* 0x000164000c1e1100 */
.L_x_168:
[----:B------:R-:W-:Y:S05]  /*8870*/  BSYNC B1 ;  /* 0x0000000000017941 */ /* 0x000fea0003800000 */
.L_x_167:
[----:B------:R-:W-:Y:S05]  /*8880*/  @P1 BRA `(.L_x_169) ;  /* 0x0000001000301947 */ /* 0x000fea0003800000 */
[----:B-----5:R-:W-:-:S04]  /*8890*/  LOP3.LUT R0, R0, 0xff, RZ, 0xc0, !PT ;  /* 0x000000ff00007812 */ /* 0x020fc800078ec0ff */
[----:B------:R-:W-:-:S05]  /*88a0*/  F2FP.F16.E5M2.UNPACK_B R0, R0 ;  /* 0x00000000ff00723e */ /* 0x000fca00020004ff */
[----:B0-----:R-:W-:-:S05]  /*88b0*/  HADD2.F32 R3, -RZ, R0.H0_H0 ;  /* 0x20000000ff037230 */ /* 0x001fca0000004100 */
[----:B------:R-:W-:-:S04]  /*88c0*/  FMUL R0, R3, R92 ;  /* 0x0000005c03007220 */ /* 0x000fc80000400000 */
[----:B------:R-:W-:-:S05]  /*88d0*/  FFMA R0, R55, R91, R0 ;  /* 0x0000005b37007223 */ /* 0x000fca0000000000 */
[----:B------:R-:W-:-:S05]  /*88e0*/  F2FP.SATFINITE.E5M2.F32.PACK_AB_MERGE_C R3, RZ, R0, RZ ;  /* 0x00000000ff03723e */ /* 0x000fca00048060ff */
[----:B------:R0:W-:Y:S01]  /*88f0*/  STG.E.U8 desc[UR36][R4.64+0x39], R3 ;  /* 0x0000390304007986 */ /* 0x0001e2000c101124 */
[----:B------:R-:W-:Y:S05]  /*8900*/  BRA `(.L_x_169) ;  /* 0x0000001000107947 */ /* 0x000fea0003800000 */
.L_x_40:
[C---:B------:R-:W-:Y:S01]  /*8910*/  ISETP.GE.AND P2, PT, R3.reuse, 0x1, PT ;  /* 0x000000010300780c */ /* 0x040fe20003f46270 */
[-C--:B------:R-:W-:Y:S01]  /*8920*/  FMUL R56, R56, R91.reuse ;  /* 0x0000005b38387220 */ /* 0x080fe20000400000 */
[----:B------:R-:W-:Y:S01]  /*8930*/  ISETP.GE.AND P1, PT, R3, 0x9, PT ;  /* 0x000000090300780c */ /* 0x000fe20003f26270 */
[-C--:B------:R-:W-:Y:S01]  /*8940*/  FMUL R57, R57, R91.reuse ;  /* 0x0000005b39397220 */ /* 0x080fe20000400000 */
[----:B------:R-:W-:Y:S01]  /*8950*/  ISETP.LT.OR P0, PT, R0, 0x1, !P2 ;  /* 0x000000010000780c */ /* 0x000fe20005701670 */
[-C--:B------:R-:W-:Y:S01]  /*8960*/  FMUL R58, R58, R91.reuse ;  /* 0x0000005b3a3a7220 */ /* 0x080fe20000400000 */
[----:B------:R-:W-:Y:S01]  /*8970*/  F2FP.SATFINITE.E5M2.F32.PACK_AB_MERGE_C R13, RZ, R56, RZ ;  /* 0x00000038ff0d723e */ /* 0x000fe200048060ff */
[-C--:B------:R-:W-:Y:S01]  /*8980*/  FMUL R59, R59, R91.reuse ;  /* 0x0000005b3b3b7220 */ /* 0x080fe20000400000 */
[----:B------:R-:W-:Y:S01]  /*8990*/  ISETP.LT.OR P3, PT, R0, 0x2, !P2 ;  /* 0x000000020000780c */ /* 0x000fe20005761670 */
[-C--:B------:R-:W-:Y:S01]  /*89a0*/  FMUL R60, R60, R91.reuse ;  /* 0x0000005b3c3c7220 */ /* 0x080fe20000400000 */
[C---:B------:R-:W-:Y:S01]  /*89b0*/  ISETP.LT.OR P4, PT, R0.reuse, 0x1, !P1 ;  /* 0x000000010000780c */ /* 0x040fe20004f81670 */
[-C--:B------:R-:W-:Y:S01]  /*89c0*/  FMUL R61, R61, R91.reuse ;  /* 0x0000005b3d3d7220 */ /* 0x080fe20000400000 */
[----:B------:R-:W-:Y:S01]  /*89d0*/  ISETP.LT.OR P5, PT, R0, 0x2, !P1 ;  /* 0x000000020000780c */ /* 0x000fe20004fa1670 */
[----:B------:R-:W-:Y:S01]  /*89e0*/  FMUL R62, R62, R91 ;  /* 0x0000005b3e3e7220 */ /* 0x000fe20000400000 */
[----:B------:R-:W-:Y:S01]  /*89f0*/  F2FP.SATFINITE.E5M2.F32.PACK_AB_MERGE_C R57, RZ, R57, RZ ;  /* 0x00000039ff39723e */ /* 0x000fe200048060ff */
[-C--:B------:R-:W-:Y:S01]  /*8a00*/  FMUL R63, R63, R91.reuse ;  /* 0x0000005b3f3f7220 */ /* 0x080fe20000400000 */
[----:B------:R-:W-:Y:S01]  /*8a10*/  F2FP.SATFINITE.E5M2.F32.PACK_AB_MERGE_C R15, RZ, R58, RZ ;  /* 0x0000003aff0f723e */ /* 0x000fe200048060ff */
[----:B------:R0:W-:Y:S01]  /*8a20*/  @!P0 STG.E.U8 desc[UR36][R10.64], R13 ;  /* 0x0000000d0a008986 */ /* 0x0001e2000c101124 */
[----:B------:R-:W-:Y:S01]  /*8a30*/  ISETP.LT.OR P0, PT, R0, 0x9, !P2 ;  /* 0x000000090000780c */ /* 0x000fe20005701670 */
[----:B------:R-:W-:Y:S01]  /*8a40*/  FMUL R64, R64, R91 ;  /* 0x0000005b40407220 */ /* 0x000fe20000400000 */
[----:B------:R-:W-:Y:S01]  /*8a50*/  F2FP.SATFINITE.E5M2.F32.PACK_AB_MERGE_C R59, RZ, R59, RZ ;  /* 0x0000003bff3b723e */ /* 0x000fe200048060ff */
[----:B------:R-:W-:Y:S01]  /*8a60*/  @!P3 STG.E.U8 desc[UR36][R10.64+0x1], R57 ;  /* 0x000001390a00b986 */ /* 0x000fe2000c101124 */
[----:B------:R-:W-:Y:S01]  /*8a70*/  F2FP.SATFINITE.E5M2.F32.PACK_AB_MERGE_C R21, RZ, R60, RZ ;  /* 0x0000003cff15723e */ /* 0x000fe200048060ff */
[-C--:B------:R-:W-:Y:S01]  /*8a80*/  FMUL R65, R65, R91.reuse ;  /* 0x0000005b41417220 */ /* 0x080fe20000400000 */
[C---:B------:R-:W-:Y:S01]  /*8a90*/  ISETP.LT.OR P3, PT, R0.reuse, 0xa, !P2 ;  /* 0x0000000a0000780c */ /* 0x040fe20005761670 */
[----:B------:R1:W-:Y:S01]  /*8aa0*/  @!P4 STG.E.U8 desc[UR36][R8.64], R15 ;  /* 0x0000000f0800c986 */ /* 0x0003e2000c101124 */
[----:B------:R-:W-:Y:S01]  /*8ab0*/  ISETP.LT.OR P4, PT, R0, 0x9, !P1 ;  /* 0x000000090000780c */ /* 0x000fe20004f81670 */
[----:B------:R-:W-:Y:S01]  /*8ac0*/  FMUL R66, R66, R91 ;  /* 0x0000005b42427220 */ /* 0x000fe20000400000 */
[----:B------:R-:W-:Y:S01]  /*8ad0*/  F2FP.SATFINITE.E5M2.F32.PACK_AB_MERGE_C R61, RZ, R61, RZ ;  /* 0x0000003dff3d723e */ /* 0x000fe200048060ff */
[----:B------:R-:W-:Y:S01]  /*8ae0*/  @!P5 STG.E.U8 desc[UR36][R8.64+0x1], R59 ;  /* 0x0000013b0800d986 */ /* 0x000fe2000c101124 */
[C---:B------:R-:W-:Y:S01]  /*8af0*/  ISETP.LT.OR P5, PT, R0.reuse, 0xa, !P1 ;  /* 0x0000000a0000780c */ /* 0x040fe20004fa1670 */
[-C--:B------:R-:W-:Y:S01]  /*8b00*/  FMUL R67, R67, R91.reuse ;  /* 0x0000005b43437220 */ /* 0x080fe20000400000 */
[----:B0-----:R-:W-:Y:S01]  /*8b10*/  F2FP.SATFINITE.E5M2.F32.PACK_AB_MERGE_C R13, RZ, R62, RZ ;  /* 0x0000003eff0d723e */ /* 0x001fe200048060ff */
[----:B------:R0:W-:Y:S01]  /*8b20*/  @!P0 STG.E.U8 desc[UR36][R10.64+0x8], R21 ;  /* 0x000008150a008986 */ /* 0x0001e2000c101124 */
[----:B------:R-:W-:Y:S01]  /*8b30*/  ISETP.LT.OR P0, PT, R0, 0x11, !P2 ;  /* 0x000000110000780c */ /* 0x000fe20005701670 */
[----:B------:R-:W-:Y:S01]  /*8b40*/  FMUL R68, R68, R91 ;  /* 0x0000005b44447220 */ /* 0x000fe20000400000 */
[----:B------:R-:W-:Y:S01]  /*8b50*/  F2FP.SATFINITE.E5M2.F32.PACK_AB_MERGE_C R63, RZ, R63, RZ ;  /* 0x0000003fff3f723e */ /* 0x000fe200048060ff */
[----:B------:R-:W-:Y:S01]  /*8b60*/  @!P3 STG.E.U8 desc[UR36][R10.64+0x9], R61 ;  /* 0x0000093d0a00b986 */ /* 0x000fe2000c101124 */
[----:B-1----:R-:W-:Y:S01]  /*8b70*/  F2FP.SATFINITE.E5M2.F32.PACK_AB_MERGE_C R15, RZ, R64, RZ ;  /* 0x00000040ff0f723e */ /* 0x002fe200048060ff */
        /* <DEDUP_REMOVED lines=8> */
[----:B------:R-:W-:Y:S01]  /*8c00*/  FMUL R71, R71, R91 ;  /* 0x0000005b47477220 */ /* 0x000fe20000400000 */
[----:B------:R-:W-:Y:S01]  /*8c10*/  F2FP.SATFINITE.E5M2.F32.PACK_AB_MERGE_C R67, RZ, R67, RZ ;  /* 0x00000043ff43723e */ /* 0x000fe200048060ff */
[----:B------:R2:W-:Y:S01]  /*8c20*/  @!P0 STG.E.U8 desc[UR36][R10.64+0x10], R15 ;  /* 0x0000100f0a008986 */ /* 0x0005e2000c101124 */
[----:B------:R-:W-:Y:S01]  /*8c30*/  ISETP.LT.OR P0, PT, R0, 0x19, !P2 ;  /* 0x000000190000780c */ /* 0x000fe20005701670 */
[-C--:B------:R-:W-:Y:S01]  /*8c40*/  FMUL R72, R72, R91.reuse ;  /* 0x0000005b48487220 */ /* 0x080fe20000400000 */
[----:B0-----:R-:W-:Y:S01]  /*8c50*/  F2FP.SATFINITE.E5M2.F32.PACK_AB_MERGE_C R21, RZ, R68, RZ ;  /* 0x00000044ff15723e */ /* 0x001fe200048060ff */
[----:B------:R-:W-:Y:S01]  /*8c60*/  @!P3 STG.E.U8 desc[UR36][R10.64+0x11], R65 ;  /* 0x000011410a00b986 */ /* 0x000fe2000c101124 */
[----:B-1----:R-:W-:Y:S01]  /*8c70*/  F2FP.SATFINITE.E5M2.F32.PACK_AB_MERGE_C R13, RZ, R66, RZ ;  /* 0x00000042ff0d723e */ /* 0x002fe200048060ff */
[-C--:B------:R-:W-:Y:S01]  /*8c80*/  FMUL R73, R73, R91.reuse ;  /* 0x0000005b49497220 */ /* 0x080fe20000400000 */
[----:B------:R-:W-:Y:S01]  /*8c90*/  ISETP.LT.OR P3, PT, R0, 0x1a, !P2 ;  /* 0x0000001a0000780c */ /* 0x000fe20005761670 */
[----:B------:R-:W-:Y:S01]  /*8ca0*/  FMUL R74, R74, R91 ;  /* 0x0000005b4a4a7220 */ /* 0x000fe20000400000 */
[----:B------:R-:W-:Y:S01]  /*8cb0*/  F2FP.SATFINITE.E5M2.F32.PACK_AB_MERGE_C R69, RZ, R69, RZ ;  /* 0x00000045ff45723e */ /* 0x000fe200048060ff */
[----:B------:R0:W-:Y:S01]  /*8cc0*/  @!P4 STG.E.U8 desc[UR36][R8.64+0x10], R13 ;  /* 0x0000100d0800c986 */ /* 0x0001e2000c101124 */
[C---:B------:R-:W-:Y:S01]  /*8cd0*/  ISETP.LT.OR P4, PT, R0.reuse, 0x19, !P1 ;  /* 0x000000190000780c */ /* 0x040fe20004f81670 */
[----:B------:R-:W-:Y:S01]  /*8ce0*/  FMUL R75, R75, R91 ;  /* 0x0000005b4b4b7220 */ /* 0x000fe20000400000 */
[----:B------:R-:W-:Y:S01]  /*8cf0*/  F2FP.SATFINITE.E5M2.F32.PACK_AB_MERGE_C R71, RZ, R71, RZ ;  /* 0x00000047ff47723e */ /* 0x000fe200048060ff */
[----:B------:R-:W-:Y:S01]  /*8d00*/  @!P5 STG.E.U8 desc[UR36][R8.64+0x11], R67 ;  /* 0x000011430800d986 */ /* 0x000fe2000c101124 */
[----:B------:R-:W-:Y:S01]  /*8d10*/  ISETP.LT.OR P5, PT, R0, 0x1a, !P1 ;  /* 0x0000001a0000780c */ /* 0x000fe20004fa1670 */
[-C--:B------:R-:W-:Y:S01]  /*8d20*/  FMUL R76, R76, R91.reuse ;  /* 0x0000005b4c4c7220 */ /* 0x080fe20000400000 */
[----:B--2---:R-:W-:Y:S01]  /*8d30*/  F2FP.SATFINITE.E5M2.F32.PACK_AB_MERGE_C R15, RZ, R72, RZ ;  /* 0x00000048ff0f723e */ /* 0x004fe200048060ff */
[----:B------:R1:W-:Y:S01]  /*8d40*/  @!P0 STG.E.U8 desc[UR36][R10.64+0x18], R21 ;  /* 0x000018150a008986 */ /* 0x0003e2000c101124 */
[----:B------:R-:W-:Y:S01]  /*8d50*/  ISETP.LT.OR P0, PT, R0, 0x21, !P2 ;  /* 0x000000210000780c */ /* 0x000fe20005701670 */
[----:B------:R-:W-:Y:S01]  /*8d60*/  FMUL R77, R77, R91 ;  /* 0x0000005b4d4d7220 */ /* 0x000fe20000400000 */
[----:B------:R-:W-:Y:S01]  /*8d70*/  F2FP.SATFINITE.E5M2.F32.PACK_AB_MERGE_C R73, RZ, R73, RZ ;  /* 0x00000049ff49723e */ /* 0x000fe200048060ff */
[----:B------:R-:W-:Y:S01]  /*8d80*/  @!P3 STG.E.U8 desc[UR36][R10.64+0x19], R69 ;  /* 0x000019450a00b986 */ /* 0x000fe2000c101124 */
[----:B0-----:R-:W-:Y:S01]  /*8d90*/  F2FP.SATFINITE.E5M2.F32.PACK_AB_MERGE_C R13, RZ, R70, RZ ;  /* 0x00000046ff0d723e */ /* 0x001fe200048060ff */
[-C--:B------:R-:W-:Y:S01]  /*8da0*/  FMUL R78, R78, R91.reuse ;  /* 0x0000005b4e4e7220 */ /* 0x080fe20000400000 */
[C---:B------:R-:W-:Y:S01]  /*8db0*/  ISETP.LT.OR P3, PT, R0.reuse, 0x22, !P2 ;  /* 0x000000220000780c */ /* 0x040fe20005761670 */
[----:B------:R-:W-:Y:S01]  /*8dc0*/  FMUL R79, R79, R91 ;  /* 0x0000005b4f4f7220 */ /* 0x000fe20000400000 */
[----:B------:R-:W-:Y:S01]  /*8dd0*/  F2FP.SATFINITE.E5M2.F32.PACK_AB_MERGE_C R75, RZ, R75, RZ ;  /* 0x0000004bff4b723e */ /* 0x000fe200048060ff */
[----:B------:R0:W-:Y:S01]  /*8de0*/  @!P4 STG.E.U8 desc[UR36][R8.64+0x18], R13 ;  /* 0x0000180d0800c986 */ /* 0x0001e2000c101124 */
[----:B------:R-:W-:Y:S01]  /*8df0*/  ISETP.LT.OR P4, PT, R0, 0x21, !P1 ;  /* 0x000000210000780c */ /* 0x000fe20004f81670 */
[-C--:B------:R-:W-:Y:S01]  /*8e00*/  FMUL R80, R80, R91.reuse ;  /* 0x0000005b50507220 */ /* 0x080fe20000400000 */
[----:B-1----:R-:W-:Y:S01]  /*8e10*/  F2FP.SATFINITE.E5M2.F32.PACK_AB_MERGE_C R21, RZ, R76, RZ ;  /* 0x0000004cff15723e */ /* 0x002fe200048060ff */
[----:B------:R-:W-:Y:S01]  /*8e20*/  @!P5 STG.E.U8 desc[UR36][R8.64+0x19], R71 ;  /* 0x000019470800d986 */ /* 0x000fe2000c101124 */
[C---:B------:R-:W-:Y:S01]  /*8e30*/  ISETP.LT.OR P5, PT, R0.reuse, 0x22, !P1 ;  /* 0x000000220000780c */ /* 0x040fe20004fa1670 */
[----:B------:R-:W-:Y:S01]  /*8e40*/  FMUL R81, R81, R91 ;  /* 0x0000005b51517220 */ /* 0x000fe20000400000 */
[----:B------:R-:W-:Y:S01]  /*8e50*/  F2FP.SATFINITE.E5M2.F32.PACK_AB_MERGE_C R77, RZ, R77, RZ ;  /* 0x0000004dff4d723e */ /* 0x000fe200048060ff */
[----:B------:R1:W-:Y:S01]  /*8e60*/  @!P0 STG.E.U8 desc[UR36][R10.64+0x20], R15 ;  /* 0x0000200f0a008986 */ /* 0x0003e2000c101124 */
[----:B------:R-:W-:Y:S01]  /*8e70*/  ISETP.LT.OR P0, PT, R0, 0x29, !P2 ;  /* 0x000000290000780c */ /* 0x000fe20005701670 */
[----:B------:R-:W-:Y:S01]  /*8e80*/  FMUL R83, R83, R91 ;  /* 0x0000005b53537220 */ /* 0x000fe20000400000 */
[----:B------:R-:W-:Y:S01]  /*8e90*/  F2FP.SATFINITE.E5M2.F32.PACK_AB_MERGE_C R79, RZ, R79, RZ ;  /* 0x0000004fff4f723e */ /* 0x000fe200048060ff */
[----:B------:R-:W-:Y:S01]  /*8ea0*/  @!P3 STG.E.U8 desc[UR36][R10.64+0x21], R73 ;  /* 0x000021490a00b986 */ /* 0x000fe2000c101124 */
[----:B0-----:R-:W-:Y:S01]  /*8eb0*/  F2FP.SATFINITE.E5M2.F32.PACK_AB_MERGE_C R13, RZ, R74, RZ ;  /* 0x0000004aff0d723e */ /* 0x001fe200048060ff */
[-C--:B------:R-:W-:Y:S01]  /*8ec0*/  FMUL R82, R82, R91.reuse ;  /* 0x0000005b52527220 */ /* 0x080fe20000400000 */
[----:B------:R-:W-:Y:S01]  /*8ed0*/  ISETP.LT.OR P3, PT, R0, 0x2a, !P1 ;  /* 0x0000002a0000780c */ /* 0x000fe20004f61670 */
[----:B------:R-:W-:Y:S01]  /*8ee0*/  FMUL R84, R84, R91 ;  /* 0x0000005b54547220 */ /* 0x000fe20000400000 */
[----:B------:R-:W-:Y:S01]  /*8ef0*/  F2FP.SATFINITE.E5M2.F32.PACK_AB_MERGE_C R81, RZ, R81, RZ ;  /* 0x00000051ff51723e */ /* 0x000fe200048060ff */
[----:B------:R0:W-:Y:S01]  /*8f00*/  @!P4 STG.E.U8 desc[UR36][R8.64+0x20], R13 ;  /* 0x0000200d0800c986 */ /* 0x0001e2000c101124 */
[C---:B------:R-:W-:Y:S01]  /*8f10*/  ISETP.LT.OR P4, PT, R0.reuse, 0x2a, !P2 ;  /* 0x0000002a0000780c */ /* 0x040fe20005781670 */
[-C--:B------:R-:W-:Y:S01]  /*8f20*/  FMUL R85, R85, R91.reuse ;  /* 0x0000005b55557220 */ /* 0x080fe20000400000 */
[----:B-1----:R-:W-:Y:S01]  /*8f30*/  F2FP.SATFINITE.E5M2.F32.PACK_AB_MERGE_C R15, RZ, R80, RZ ;  /* 0x00000050ff0f723e */ /* 0x002fe200048060ff */
[----:B------:R-:W-:Y:S01]  /*8f40*/  @!P5 STG.E.U8 desc[UR36][R8.64+0x21], R75 ;  /* 0x0000214b0800d986 */ /* 0x000fe2000c101124 */
[----:B------:R-:W-:Y:S01]  /*8f50*/  ISETP.LT.OR P5, PT, R0, 0x29, !P1 ;  /* 0x000000290000780c */ /* 0x000fe20004fa1670 */
[----:B------:R-:W-:Y:S01]  /*8f60*/  FMUL R86, R86, R91 ;  /* 0x0000005b56567220 */ /* 0x000fe20000400000 */
[----:B------:R-:W-:Y:S01]  /*8f70*/  F2FP.SATFINITE.E5M2.F32.PACK_AB_MERGE_C R83, RZ, R83, RZ ;  /* 0x00000053ff53723e */ /* 0x000fe200048060ff */
[----:B------:R1:W-:Y:S01]  /*8f80*/  @!P0 STG.E.U8 desc[UR36][R10.64+0x28], R21 ;  /* 0x000028150a008986 */ /* 0x0003e2000c101124 */
[----:B------:R-:W-:Y:S01]  /*8f90*/  ISETP.LT.OR P0, PT, R0, 0x31, !P2 ;  /* 0x000000310000780c */ /* 0x000fe20005701670 */
[----:B------:R-:W-:Y:S01]  /*8fa0*/  FMUL R87, R87, R91 ;  /* 0x0000005b57577220 */ /* 0x000fe20000400000 */
[----:B------:R-:W-:Y:S01]  /*8fb0*/  F2FP.SATFINITE.E5M2.F32.PACK_AB_MERGE_C R85, RZ, R85, RZ ;  /* 0x00000055ff55723e */ /* 0x000fe200048060ff */
[-C--:B------:R-:W-:Y:S01]  /*8fc0*/  FMUL R24, R24, R91.reuse ;  /* 0x0000005b18187220 */ /* 0x080fe20000400000 */
[----:B0-----:R-:W-:Y:S01]  /*8fd0*/  F2FP.SATFINITE.E5M2.F32.PACK_AB_MERGE_C R13, RZ, R78, RZ ;  /* 0x0000004eff0d723e */ /* 0x001fe200048060ff */
[----:B------:R-:W-:Y:S01]  /*8fe0*/  @!P4 STG.E.U8 desc[UR36][R10.64+0x29], R77 ;  /* 0x0000294d0a00c986 */ /* 0x000fe2000c101124 */
        /* <DEDUP_REMOVED lines=9> */
[-C--:B------:R-:W-:Y:S01]  /*9080*/  FMUL R27, R27, R91.reuse ;  /* 0x0000005b1b1b7220 */ /* 0x080fe20000400000 */
[C---:B------:R-:W-:Y:S01]  /*9090*/  ISETP.LT.OR P2, PT, R0.reuse, 0x3a, !P2 ;  /* 0x0000003a0000780c */ /* 0x040fe20005741670 */
[----:B------:R1:W-:Y:S01]  /*90a0*/  @!P0 STG.E.U8 desc[UR36][R10.64+0x30], R15 ;  /* 0x0000300f0a008986 */ /* 0x0003e2000c101124 */
[----:B------:R-:W-:Y:S01]  /*90b0*/  ISETP.LT.OR P0, PT, R0, 0x32, !P1 ;  /* 0x000000320000780c */ /* 0x000fe20004f01670 */
[----:B------:R-:W-:Y:S01]  /*90c0*/  FMUL R28, R28, R91 ;  /* 0x0000005b1c1c7220 */ /* 0x000fe20000400000 */
[----:B------:R-:W-:Y:S01]  /*90d0*/  F2FP.SATFINITE.E5M2.F32.PACK_AB_MERGE_C R25, RZ, R25, RZ ;  /* 0x00000019ff19723e */ /* 0x000fe200048060ff */
[----:B------:R-:W-:Y:S01]  /*90e0*/  @!P4 STG.E.U8 desc[UR36][R10.64+0x31], R81 ;  /* 0x000031510a00c986 */ /* 0x000fe2000c101124 */
[----:B0-----:R-:W-:Y:S01]  /*90f0*/  F2FP.SATFINITE.E5M2.F32.PACK_AB_MERGE_C R13, RZ, R82, RZ ;  /* 0x00000052ff0d723e */ /* 0x001fe200048060ff */
[----:B------:R-:W-:Y:S01]  /*9100*/  FMUL R29, R29, R91 ;  /* 0x0000005b1d1d7220 */ /* 0x000fe20000400000 */
[----:B------:R-:W-:Y:S01]  /*9110*/  F2FP.SATFINITE.E5M2.F32.PACK_AB_MERGE_C R27, RZ, R27, RZ ;  /* 0x0000001bff1b723e */ /* 0x000fe200048060ff */
[-C--:B------:R-:W-:Y:S01]  /*9120*/  FMUL R30, R30, R91.reuse ;  /* 0x0000005b1e1e7220 */ /* 0x080fe20000400000 */
[----:B------:R-:W-:Y:S01]  /*9130*/  FMUL R31, R31, R91 ;  /* 0x0000005b1f1f7220 */ /* 0x000fe20000400000 */
[----:B------:R0:W-:Y:S01]  /*9140*/  @!P5 STG.E.U8 desc[UR36][R8.64+0x30], R13 ;  /* 0x0000300d0800d986 */ /* 0x0001e2000c101124 */
[----:B------:R-:W-:Y:S01]  /*9150*/  F2FP.SATFINITE.E5M2.F32.PACK_AB_MERGE_C R29, RZ, R29, RZ ;  /* 0x0000001dff1d723e */ /* 0x000fe200048060ff */
[-C--:B------:R-:W-:Y:S01]  /*9160*/  FMUL R32, R32, R91.reuse ;  /* 0x0000005b20207220 */ /* 0x080fe20000400000 */
[----:B-1----:R-:W-:Y:S01]  /*9170*/  F2FP.SATFINITE.E5M2.F32.PACK_AB_MERGE_C R15, RZ, R24, RZ ;  /* 0x00000018ff0f723e */ /* 0x002fe200048060ff */
[----:B------:R-:W-:Y:S01]  /*9180*/  @!P0 STG.E.U8 desc[UR36][R8.64+0x31], R83 ;  /* 0x0000315308008986 */ /* 0x000fe2000c101124 */
[----:B------:R-:W-:Y:S01]  /*9190*/  ISETP.GE.AND P0, PT, R3, 0x81, PT ;  /* 0x000000810300780c */ /* 0x000fe20003f06270 */
[----:B------:R-:W-:Y:S01]  /*91a0*/  FMUL R33, R33, R91 ;  /* 0x0000005b21217220 */ /* 0x000fe20000400000 */
[----:B------:R-:W-:Y:S01]  /*91b0*/  F2FP.SATFINITE.E5M2.F32.PACK_AB_MERGE_C R31, RZ, R31, RZ ;  /* 0x0000001fff1f723e */ /* 0x000fe200048060ff */
[----:B------:R-:W-:Y:S01]  /*91c0*/  @!P3 STG.E.U8 desc[UR36][R10.64+0x38], R21 ;  /* 0x000038150a00b986 */ /* 0x000fe2000c101124 */
[----:B------:R-:W-:Y:S01]  /*91d0*/  ISETP.LT.OR P3, PT, R0, 0x39, !P1 ;  /* 0x000000390000780c */ /* 0x000fe20004f61670 */
[-C--:B------:R-:W-:Y:S01]  /*91e0*/  FMUL R34, R34, R91.reuse ;  /* 0x0000005b22227220 */ /* 0x080fe20000400000 */
[C---:B------:R-:W-:Y:S01]  /*91f0*/  ISETP.LT.OR P1, PT, R0.reuse, 0x3a, !P1 ;  /* 0x0000003a0000780c */ /* 0x040fe20004f21670 */
[----:B------:R-:W-:Y:S01]  /*9200*/  @!P2 STG.E.U8 desc[UR36][R10.64+0x39], R85 ;  /* 0x000039550a00a986 */ /* 0x000fe2000c101124 */
[C---:B------:R-:W-:Y:S01]  /*9210*/  ISETP.LT.OR P4, PT, R0.reuse, 0x1, !P0 ;  /* 0x000000010000780c */ /* 0x040fe20004781670 */
[-C--:B------:R-:W-:Y:S01]  /*9220*/  FMUL R35, R35, R91.reuse ;  /* 0x0000005b23237220 */ /* 0x080fe20000400000 */
[----:B------:R-:W-:Y:S01]  /*9230*/  ISETP.LT.OR P5, PT, R0, 0x2, !P0 ;  /* 0x000000020000780c */ /* 0x000fe200047a1670 */
[-C--:B------:R-:W-:Y:S01]  /*9240*/  FMUL R36, R36, R91.reuse ;  /* 0x0000005b24247220 */ /* 0x080fe20000400000 */
[----:B0-----:R-:W-:Y:S01]  /*9250*/  F2FP.SATFINITE.E5M2.F32.PACK_AB_MERGE_C R13, RZ, R86, RZ ;  /* 0x00000056ff0d723e */ /* 0x001fe200048060ff */
[-C--:B------:R-:W-:Y:S01]  /*9260*/  FMUL R37, R37, R91.reuse ;  /* 0x0000005b25257220 */ /* 0x080fe20000400000 */
[----:B------:R-:W-:Y:S01]  /*9270*/  ISETP.GE.AND P2, PT, R3, 0x89, PT ;  /* 0x000000890300780c */ /* 0x000fe20003f46270 */
[-C--:B------:R-:W-:Y:S01]  /*9280*/  FMUL R38, R38, R91.reuse ;  /* 0x0000005b26267220 */ /* 0x080fe20000400000 */
[----:B------:R-:W-:Y:S01]  /*9290*/  F2FP.SATFINITE.E5M2.F32.PACK_AB_MERGE_C R3, RZ, R26, RZ ;  /* 0x0000001aff03723e */ /* 0x000fe200048060ff */
        /* <DEDUP_REMOVED lines=12> */
[----:B------:R-:W-:Y:S01]  /*9360*/  @!P5 STG.E.U8 desc[UR36][R6.64+0x1], R25 ;  /* 0x000001190600d986 */ /* 0x000fe2000c101124 */
[----:B------:R-:W-:Y:S01]  /*9370*/  ISETP.LT.OR P5, PT, R0, 0xa, !P0 ;  /* 0x0000000a0000780c */ /* 0x000fe200047a1670 */
[----:B------:R-:W-:Y:S01]  /*9380*/  FMUL R42, R42, R91 ;  /* 0x0000005b2a2a7220 */ /* 0x000fe20000400000 */
[----:B------:R-:W-:Y:S01]  /*9390*/  F2FP.SATFINITE.E5M2.F32.PACK_AB_MERGE_C R39, RZ, R39, RZ ;  /* 0x00000027ff27723e */ /* 0x000fe200048060ff */
[----:B------:R-:W-:Y:S01]  /*93a0*/  @!P3 STG.E.U8 desc[UR36][R4.64+0x1], R27 ;  /* 0x0000011b0400b986 */ /* 0x000fe2000c101124 */
[----:B0-----:R-:W-:Y:S01]  /*93b0*/  F2FP.SATFINITE.E5M2.F32.PACK_AB_MERGE_C R9, RZ, R28, RZ ;  /* 0x0000001cff09723e */ /* 0x001fe200048060ff */
[-C--:B------:R-:W-:Y:S01]  /*93c0*/  FMUL R43, R43, R91.reuse ;  /* 0x0000005b2b2b7220 */ /* 0x080fe20000400000 */
[C---:B------:R-:W-:Y:S01]  /*93d0*/  ISETP.LT.OR P3, PT, R0.reuse, 0xa, !P2 ;  /* 0x0000000a0000780c */ /* 0x040fe20005761670 */
[----:B------:R0:W-:Y:S01]  /*93e0*/  @!P1 STG.E.U8 desc[UR36][R4.64], R3 ;  /* 0x0000000304009986 */ /* 0x0001e2000c101124 */
        /* <DEDUP_REMOVED lines=14> */
[----:B------:R-:W-:Y:S01]  /*94d0*/  ISETP.LT.OR P3, PT, R0, 0x12, !P2 ;  /* 0x000000120000780c */ /* 0x000fe20005761670 */
[-C--:B------:R-:W-:Y:S01]  /*94e0*/  FMUL R48, R48, R91.reuse ;  /* 0x0000005b30307220 */ /* 0x080fe20000400000 */
[----:B-1----:R-:W-:Y:S01]  /*94f0*/  F2FP.SATFINITE.E5M2.F32.PACK_AB_MERGE_C R9, RZ, R32, RZ ;  /* 0x00000020ff09723e */ /* 0x002fe200048060ff */
[----:B------:R0:W-:Y:S01]  /*9500*/  @!P1 STG.E.U8 desc[UR36][R4.64+0x8], R3 ;  /* 0x0000080304009986 */ /* 0x0001e2000c101124 */
        /* <DEDUP_REMOVED lines=8> */
[----:B------:R-:W-:Y:S01]  /*9590*/  ISETP.LT.OR P5, PT, R0, 0x1a, !P0 ;  /* 0x0000001a0000780c */ /* 0x000fe200047a1670 */
[-C--:B------:R-:W-:Y:S01]  /*95a0*/  FMUL R51, R51, R91.reuse ;  /* 0x0000005b33337220 */ /* 0x080fe20000400000 */
[-C--:B------:R-:W-:Y:S01]  /*95b0*/  FMUL R52, R52, R91.reuse ;  /* 0x0000005b34347220 */ /* 0x080fe20000400000 */
[----:B0-----:R-:W-:Y:S01]  /*95c0*/  F2FP.SATFINITE.E5M2.F32.PACK_AB_MERGE_C R3, RZ, R34, RZ ;  /* 0x00000022ff03723e */ /* 0x001fe200048060ff */
[----:B------:R-:W-:Y:S01]  /*95d0*/  @!P3 STG.E.U8 desc[UR36][R4.64+0x11], R35 ;  /* 0x000011230400b986 */ /* 0x000fe2000c101124 */
[C---:B------:R-:W-:Y:S01]  /*95e0*/  ISETP.LT.OR P3, PT, R0.reuse, 0x1a, !P2 ;  /* 0x0000001a0000780c */ /* 0x040fe20005761670 */
[-C--:B------:R-:W-:Y:S01]  /*95f0*/  FMUL R53, R53, R91.reuse ;  /* 0x0000005b35357220 */ /* 0x080fe20000400000 */
[----:B-1----:R-:W-:Y:S01]  /*9600*/  F2FP.SATFINITE.E5M2.F32.PACK_AB_MERGE_C R9, RZ, R36, RZ ;  /* 0x00000024ff09723e */ /* 0x002fe200048060ff */
[----:B------:R0:W-:Y:S01]  /*9610*/  @!P1 STG.E.U8 desc[UR36][R4.64+0x10], R3 ;  /* 0x0000100304009986 */ /* 0x0001e2000c101124 */
[----:B------:R-:W-:Y:S01]  /*9620*/  ISETP.LT.OR P1, PT, R0, 0x19, !P2 ;  /* 0x000000190000780c */ /* 0x000fe20005721670 */
[-C--:B------:R-:W-:Y:S01]  /*9630*/  FMUL R54, R54, R91.reuse ;  /* 0x0000005b36367220 */ /* 0x080fe20000400000 */
[----:B------:R-:W-:Y:S01]  /*9640*/  FMUL R55, R55, R91 ;  /* 0x0000005b37377220 */ /* 0x000fe20000400000 */
[----:B------:R1:W-:Y:S01]  /*9650*/  @!P4 STG.E.U8 desc[UR36][R6.64+0x18], R9 ;  /* 0x000018090600c986 */ /* 0x0003e2000c101124 */
[----:B------:R-:W-:-:S02]  /*9660*/  ISETP.LT.OR P4, PT, R0, 0x21, !P0 ;  /* 0x000000210000780c */ /* 0x000fc40004781670 */
[----:B------:R-:W-:Y:S01]  /*9670*/  F2FP.SATFINITE.E5M2.F32.PACK_AB_MERGE_C R51, RZ, R51, RZ ;  /* 0x00000033ff33723e */ /* 0x000fe200048060ff */
[----:B------:R-:W-:Y:S01]  /*9680*/  @!P5 STG.E.U8 desc[UR36][R6.64+0x19], R37 ;  /* 0x000019250600d986 */ /* 0x000fe2000c101124 */
[C---:B------:R-:W-:Y:S02]  /*9690*/  ISETP.LT.OR P5, PT, R0.reuse, 0x22, !P0 ;  /* 0x000000220000780c */ /* 0x040fe400047a1670 */
[----:B------:R-:W-:Y:S01]  /*96a0*/  F2FP.SATFINITE.E5M2.F32.PACK_AB_MERGE_C R53, RZ, R53, RZ ;  /* 0x00000035ff35723e */ /* 0x000fe200048060ff */
[----:B------:R-:W-:Y:S01]  /*96b0*/  @!P3 STG.E.U8 desc[UR36][R4.64+0x19], R39 ;  /* 0x000019270400b986 */ /* 0x000fe2000c101124 */
[----:B0-----:R-:W-:Y:S02]  /*96c0*/  F2FP.SATFINITE.E5M2.F32.PACK_AB_MERGE_C R3, RZ, R38, RZ ;  /* 0x00000026ff03723e */ /* 0x001fe400048060ff */
[C---:B------:R-:W-:Y:S02]  /*96d0*/  ISETP.LT.OR P3, PT, R0.reuse, 0x22, !P2 ;  /* 0x000000220000780c */ /* 0x040fe40005761670 */
[----:B-1----:R-:W-:Y:S01]  /*96e0*/  F2FP.SATFINITE.E5M2.F32.PACK_AB_MERGE_C R9, RZ, R40, RZ ;  /* 0x00000028ff09723e */ /* 0x002fe200048060ff */
[----:B------:R0:W-:Y:S01]  /*96f0*/  @!P1 STG.E.U8 desc[UR36][R4.64+0x18], R3 ;  /* 0x0000180304009986 */ /* 0x0001e2000c101124 */
[----:B------:R-:W-:-:S02]  /*9700*/  ISETP.LT.OR P1, PT, R0, 0x21, !P2 ;  /* 0x000000210000780c */ /* 0x000fc40005721670 */
[----:B------:R-:W-:Y:S01]  /*9710*/  F2FP.SATFINITE.E5M2.F32.PACK_AB_MERGE_C R11, RZ, R54, RZ ;  /* 0x00000036ff0b723e */ /* 0x000fe200048060ff */
[----:B------:R1:W-:Y:S01]  /*9720*/  @!P4 STG.E.U8 desc[UR36][R6.64+0x20], R9 ;  /* 0x000020090600c986 */ /* 0x0003e2000c101124 */
[C---:B------:R-:W-:Y:S02]  /*9730*/  ISETP.LT.OR P4, PT, R0.reuse, 0x29, !P0 ;  /* 0x000000290000780c */ /* 0x040fe40004781670 */
[----:B------:R-:W-:Y:S01]  /*9740*/  F2FP.SATFINITE.E5M2.F32.PACK_AB_MERGE_C R55, RZ, R55, RZ ;  /* 0x00000037ff37723e */ /* 0x000fe200048060ff */
[----:B------:R-:W-:Y:S01]  /*9750*/  @!P5 STG.E.U8 desc[UR36][R6.64+0x21], R41 ;  /* 0x000021290600d986 */ /* 0x000fe2000c101124 */
[C---:B------:R-:W-:Y:S02]  /*9760*/  ISETP.LT.OR P5, PT, R0.reuse, 0x2a, !P0 ;  /* 0x0000002a0000780c */ /* 0x040fe400047a1670 */
[----:B0-----:R-:W-:Y:S01]  /*9770*/  F2FP.SATFINITE.E5M2.F32.PACK_AB_MERGE_C R3, RZ, R42, RZ ;  /* 0x0000002aff03723e */ /* 0x001fe200048060ff */
[----:B------:R-:W-:Y:S01]  /*9780*/  @!P3 STG.E.U8 desc[UR36][R4.64+0x21], R43 ;  /* 0x0000212b0400b986 */ /* 0x000fe2000c101124 */
[----:B------:R-:W-:-:S02]  /*9790*/  ISETP.LT.OR P3, PT, R0, 0x32, !P0 ;  /* 0x000000320000780c */ /* 0x000fc40004761670 */
[----:B-1----:R-:W-:Y:S01]  /*97a0*/  F2FP.SATFINITE.E5M2.F32.PACK_AB_MERGE_C R9, RZ, R44, RZ ;  /* 0x0000002cff09723e */ /* 0x002fe200048060ff */
[----:B------:R0:W-:Y:S01]  /*97b0*/  @!P1 STG.E.U8 desc[UR36][R4.64+0x20], R3 ;  /* 0x0000200304009986 */ /* 0x0001e2000c101124 */
[----:B------:R-:W-:-:S03]  /*97c0*/  ISETP.LT.OR P1, PT, R0, 0x29, !P2 ;  /* 0x000000290000780c */ /* 0x000fc60005721670 */
[----:B------:R1:W-:Y:S01]  /*97d0*/  @!P4 STG.E.U8 desc[UR36][R6.64+0x28], R9 ;  /* 0x000028090600c986 */ /* 0x0003e2000c101124 */
[----:B------:R-:W-:-:S03]  /*97e0*/  ISETP.LT.OR P4, PT, R0, 0x2a, !P2 ;  /* 0x0000002a0000780c */ /* 0x000fc60005781670 */
[----:B------:R-:W-:Y:S01]  /*97f0*/  @!P5 STG.E.U8 desc[UR36][R6.64+0x29], R45 ;  /* 0x0000292d0600d986 */ /* 0x000fe2000c101124 */
[----:B------:R-:W-:Y:S02]  /*9800*/  ISETP.LT.OR P5, PT, R0, 0x31, !P0 ;  /* 0x000000310000780c */ /* 0x000fe400047a1670 */
[----:B0-----:R-:W-:Y:S02]  /*9810*/  F2FP.SATFINITE.E5M2.F32.PACK_AB_MERGE_C R3, RZ, R46, RZ ;  /* 0x0000002eff03723e */ /* 0x001fe400048060ff */
[----:B-1----:R-:W-:-:S03]  /*9820*/  F2FP.SATFINITE.E5M2.F32.PACK_AB_MERGE_C R9, RZ, R48, RZ ;  /* 0x00000030ff09723e */ /* 0x002fc600048060ff */
[----:B------:R0:W-:Y:S01]  /*9830*/  @!P1 STG.E.U8 desc[UR36][R4.64+0x28], R3 ;  /* 0x0000280304009986 */ /* 0x0001e2000c101124 */
[----:B------:R-:W-:-:S03]  /*9840*/  ISETP.LT.OR P1, PT, R0, 0x31, !P2 ;  /* 0x000000310000780c */ /* 0x000fc60005721670 */
[----:B------:R-:W-:Y:S01]  /*9850*/  @!P4 STG.E.U8 desc[UR36][R4.64+0x29], R47 ;  /* 0x0000292f0400c986 */ /* 0x000fe2000c101124 */
[----:B------:R-:W-:-:S03]  /*9860*/  ISETP.LT.OR P4, PT, R0, 0x39, !P2 ;  /* 0x000000390000780c */ /* 0x000fc60005781670 */
[----:B------:R1:W-:Y:S01]  /*9870*/  @!P5 STG.E.U8 desc[UR36][R6.64+0x30], R9 ;  /* 0x000030090600d986 */ /* 0x0003e2000c101124 */
[C---:B------:R-:W-:Y:S02]  /*9880*/  ISETP.LT.OR P5, PT, R0.reuse, 0x32, !P2 ;  /* 0x000000320000780c */ /* 0x040fe400057a1670 */
[C---:B------:R-:W-:Y:S01]  /*9890*/  ISETP.LT.OR P2, PT, R0.reuse, 0x3a, !P2 ;  /* 0x0000003a0000780c */ /* 0x040fe20005741670 */
[----:B------:R2:W-:Y:S01]  /*98a0*/  @!P3 STG.E.U8 desc[UR36][R6.64+0x31], R49 ;  /* 0x000031310600b986 */ /* 0x0005e2000c101124 */
[C---:B------:R-:W-:Y:S02]  /*98b0*/  ISETP.LT.OR P3, PT, R0.reuse, 0x39, !P0 ;  /* 0x000000390000780c */ /* 0x040fe40004761670 */
[----:B------:R-:W-:Y:S02]  /*98c0*/  ISETP.LT.OR P0, PT, R0, 0x3a, !P0 ;  /* 0x0000003a0000780c */ /* 0x000fe40004701670 */
[----:B0-----:R-:W-:Y:S02]  /*98d0*/  F2FP.SATFINITE.E5M2.F32.PACK_AB_MERGE_C R3, RZ, R50, RZ ;  /* 0x00000032ff03723e */ /* 0x001fe400048060ff */
[----:B-1----:R-:W-:-:S03]  /*98e0*/  F2FP.SATFINITE.E5M2.F32.PACK_AB_MERGE_C R9, RZ, R52, RZ ;  /* 0x00000034ff09723e */ /* 0x002fc600048060ff */
[----:B------:R2:W-:Y:S04]  /*98f0*/  @!P1 STG.E.U8 desc[UR36][R4.64+0x30], R3 ;  /* 0x0000300304009986 */ /* 0x0005e8000c101124 */
[----:B------:R2:W-:Y:S04]  /*9900*/  @!P5 STG.E.U8 desc[UR36][R4.64+0x31], R51 ;  /* 0x000031330400d986 */ /* 0x0005e8000c101124 */
[----:B------:R2:W-:Y:S04]  /*9910*/  @!P3 STG.E.U8 desc[UR36][R6.64+0x38], R9 ;  /* 0x000038090600b986 */ /* 0x0005e8000c101124 */
[----:B------:R2:W-:Y:S04]  /*9920*/  @!P0 STG.E.U8 desc[UR36][R6.64+0x39], R53 ;  /* 0x0000393506008986 */ /* 0x0005e8000c101124 */
[----:B------:R2:W-:Y:S04]  /*9930*/  @!P4 STG.E.U8 desc[UR36][R4.64+0x38], R11 ;  /* 0x0000380b0400c986 */ /* 0x0005e8000c101124 */
[----:B------:R2:W-:Y:S02]  /*9940*/  @!P2 STG.E.U8 desc[UR36][R4.64+0x39], R55 ;  /* 0x000039370400a986 */ /* 0x0005e4000c101124 */
.L_x_169:
[----:B------:R-:W-:Y:S05]  /*9950*/  BSYNC B0 ;  /* 0x0000000000007941 */ /* 0x000fea0003800000 */
.L_x_39:
[----:B------:R-:W-:Y:S01]  /*9960*/  ULDC UR4, c[0x0][0xc] ;  /* 0x0000030000047ab9 */ /* 0x000fe20000000800 */
[----:B------:R-:W-:Y:S01]  /*9970*/  ULDC UR5, c[0x0][0x10] ;  /* 0x0000040000057ab9 */ /* 0x000fe20000000800 */
[----:B0-2---:R-:W0:Y:S01]  /*9980*/  LDC R3, c[0x0][0x14] ;  /* 0x00000500ff037b82 */ /* 0x005e220000000800 */
[----:B------:R-:W-:Y:S01]  /*9990*/  UIMAD.WIDE.U32 UR4, UR4, UR5, URZ ;  /* 0x00000005040472a5 */ /* 0x000fe2000f8e003f */
[----:B-----5:R-:W-:Y:S01]  /*99a0*/  PRMT R0, RZ, 0x7610, R0 ;  /* 0x00007610ff007816 */ /* 0x020fe20000000000 */
[----:B------:R-:W-:Y:S02]  /*99b0*/  IMAD.MOV.U32 R89, RZ, RZ, -0x1 ;  /* 0xffffffffff597424 */ /* 0x000fe400078e00ff */
[----:B------:R-:W-:Y:S02]  /*99c0*/  IMAD.MOV.U32 R88, RZ, RZ, -0x1 ;  /* 0xffffffffff587424 */ /* 0x000fe400078e00ff */
[----:B0-----:R-:W-:-:S04]  /*99d0*/  IMAD.WIDE.U32 R16, R3, UR4, R16 ;  /* 0x0000000403107c25 */ /* 0x001fc8000f8e0010 */
[----:B------:R-:W-:Y:S01]  /*99e0*/  IMAD R3, R3, UR5, RZ ;  /* 0x0000000503037c24 */ /* 0x000fe2000f8e02ff */
[----:B------:R-:W-:Y:S02]  /*99f0*/  ULDC.64 UR4, c[0x0][0x650] ;  /* 0x0001940000047ab9 */ /* 0x000fe40000000a00 */
[----:B------:R-:W-:Y:S01]  /*9a00*/  ISETP.GE.U32.AND P0, PT, R16, UR4, PT ;  /* 0x0000000410007c0c */ /* 0x000fe2000bf06070 */
[----:B------:R-:W-:-:S05]  /*9a10*/  IMAD.IADD R17, R17, 0x1, R3 ;  /* 0x0000000111117824 */ /* 0x000fca00078e0203 */
[----:B------:R-:W-:-:S13]  /*9a20*/  ISETP.GE.U32.AND.EX P0, PT, R17, UR5, PT, P0 ;  /* 0x0000000511007c0c */ /* 0x000fda000bf06100 */
[----:B------:R-:W-:Y:S05]  /*9a30*/  @P0 BRA `(.L_x_170) ;  /* 0x0000000400640947 */ /* 0x000fea0003800000 */
[----:B------:R-:W0:Y:S01]  /*9a40*/  S2R R12, SR_CTAID.X ;  /* 0x00000000000c7919 */ /* 0x000e220000002500 */
[----:B-1-3--:R-:W1:Y:S01]  /*9a50*/  LDC.64 R10, c[0x0][0x628] ;  /* 0x00018a00ff0a7b82 */ /* 0x00ae620000000a00 */
[----:B------:R-:W-:Y:S01]  /*9a60*/  ULDC UR4, c[0x0][0x150] ;  /* 0x0000540000047ab9 */ /* 0x000fe20000000800 */
[----:B------:R-:W-:Y:S01]  /*9a70*/  IMAD.MOV.U32 R8, RZ, RZ, R16 ;  /* 0x000000ffff087224 */ /* 0x000fe200078e0010 */
[----:B------:R-:W2:Y:S01]  /*9a80*/  S2R R22, SR_CTAID.Y ;  /* 0x0000000000167919 */ /* 0x000ea20000002600 */
[----:B------:R-:W-:-:S04]  /*9a90*/  IMAD.MOV.U32 R9, RZ, RZ, R17 ;  /* 0x000000ffff097224 */ /* 0x000fc800078e0011 */
[----:B------:R-:W3:Y:S08]  /*9aa0*/  LDC R21, c[0x0][0x144] ;  /* 0x00005100ff157b82 */ /* 0x000ef00000000800 */
[----:B------:R-:W2:Y:S08]  /*9ab0*/  LDC R0, c[0x0][0x630] ;  /* 0x00018c00ff007b82 */ /* 0x000eb00000000800 */
[----:B----4-:R-:W4:Y:S01]  /*9ac0*/  LDC.64 R14, c[0x0][0x620] ;  /* 0x00018800ff0e7b82 */ /* 0x010f220000000a00 */
[----:B-1----:R-:W-:-:S04]  /*9ad0*/  ISETP.NE.U32.AND P0, PT, R10, RZ, PT ;  /* 0x000000ff0a00720c */ /* 0x002fc80003f05070 */
[----:B------:R-:W-:Y:S02]  /*9ae0*/  ISETP.NE.AND.EX P0, PT, R11, RZ, PT, P0 ;  /* 0x000000ff0b00720c */ /* 0x000fe40003f05300 */
[----:B0-----:R-:W-:-:S05]  /*9af0*/  I2FP.F32.U32 R3, R12 ;  /* 0x0000000c00037245 */ /* 0x001fca0000201000 */
[----:B------:R-:W-:-:S04]  /*9b00*/  FMUL R3, R3, UR4 ;  /* 0x0000000403037c20 */ /* 0x000fc80008400000 */
[----:B------:R0:W1:Y:S02]  /*9b10*/  F2I.U32.TRUNC.NTZ R20, R3 ;  /* 0x0000000300147305 */ /* 0x000064000020f000 */
[----:B--23--:R-:W-:Y:S05]  /*9b20*/  @!P0 BRA `(.L_x_171) ;  /* 0x0000000000288947 */ /* 0x00cfea0003800000 */
[----:B0-----:R-:W0:Y:S02]  /*9b30*/  LDC R3, c[0x0][0x634] ;  /* 0x00018d00ff037b82 */ /* 0x001e240000000800 */
        /* <DEDUP_REMOVED lines=9> */
.L_x_171:
[----:B------:R-:W2:Y:S01]  /*9bd0*/  LDC.64 R26, c[0x0][0x640] ;  /* 0x00019000ff1a7b82 */ /* 0x000ea20000000a00 */
[-CC-:B------:R-:W-:Y:S01]  /*9be0*/  SHF.R.U64 R88, R8, R0.reuse, R9.reuse ;  /* 0x0000000008587219 */ /* 0x180fe20000001209 */
[----:B-1----:R-:W-:Y:S01]  /*9bf0*/  IMAD.MOV R20, RZ, RZ, -R20 ;  /* 0x000000ffff147224 */ /* 0x002fe200078e0a14 */
[----:B------:R-:W-:Y:S01]  /*9c00*/  SHF.R.U32.HI R0, RZ, R0, R9 ;  /* 0x00000000ff007219 */ /* 0x000fe20000011609 */
[----:B------:R-:W-:Y:S01]  /*9c10*/  ULDC UR4, c[0x0][0x154] ;  /* 0x0000550000047ab9 */ /* 0x000fe20000000800 */
[----:B0-----:R-:W-:Y:S01]  /*9c20*/  IADD3 R3, P0, RZ, -R88, RZ ;  /* 0x80000058ff037210 */ /* 0x001fe20007f1e0ff */
[----:B------:R-:W-:Y:S02]  /*9c30*/  IMAD R21, R21, R20, R12 ;  /* 0x0000001415157224 */ /* 0x000fe400078e020c */
[----:B------:R-:W0:Y:S01]  /*9c40*/  LDC R6, c[0x0][0x618] ;  /* 0x00018600ff067b82 */ /* 0x000e220000000800 */
[----:B------:R-:W-:Y:S02]  /*9c50*/  IMAD.MOV.U32 R7, RZ, RZ, 0x1 ;  /* 0x00000001ff077424 */ /* 0x000fe400078e00ff */
[----:B------:R-:W-:-:S04]  /*9c60*/  IMAD.X R5, RZ, RZ, ~R0, P0 ;  /* 0x000000ffff057224 */ /* 0x000fc800000e0e00 */
[-C--:B----4-:R-:W-:Y:S01]  /*9c70*/  IMAD R0, R5, R14.reuse, RZ ;  /* 0x0000000e05007224 */ /* 0x090fe200078e02ff */
[----:B------:R-:W1:Y:S01]  /*9c80*/  LDC R8, c[0x0][0x608] ;  /* 0x00018200ff087b82 */ /* 0x000e620000000800 */
[----:B------:R-:W-:-:S04]  /*9c90*/  IMAD.WIDE.U32 R4, R3, R14, R16 ;  /* 0x0000000e03047225 */ /* 0x000fc800078e0010 */
[----:B------:R-:W-:Y:S01]  /*9ca0*/  IMAD R3, R3, R15, R0 ;  /* 0x0000000f03037224 */ /* 0x000fe200078e0200 */
[----:B------:R-:W-:Y:S02]  /*9cb0*/  I2FP.F32.U32 R0, R22 ;  /* 0x0000001600007245 */ /* 0x000fe40000201000 */
[----:B------:R-:W3:Y:S01]  /*9cc0*/  LDC R24, c[0x0][0x658] ;  /* 0x00019600ff187b82 */ /* 0x000ee20000000800 */
[----:B------:R-:W-:Y:S01]  /*9cd0*/  IMAD.IADD R3, R5, 0x1, R3 ;  /* 0x0000000105037824 */ /* 0x000fe200078e0203 */
[----:B--2---:R-:W-:Y:S01]  /*9ce0*/  ISETP.NE.U32.AND P0, PT, R26, RZ, PT ;  /* 0x000000ff1a00720c */ /* 0x004fe20003f05070 */
[----:B------:R-:W-:Y:S01]  /*9cf0*/  FMUL R0, R0, UR4 ;  /* 0x0000000400007c20 */ /* 0x000fe20008400000 */
[----:B------:R-:W-:Y:S02]  /*9d00*/  IMAD.MOV.U32 R5, RZ, RZ, -0x1 ;  /* 0xffffffffff057424 */ /* 0x000fe400078e00ff */
[----:B------:R-:W-:Y:S01]  /*9d10*/  ISETP.NE.AND.EX P0, PT, R27, RZ, PT, P0 ;  /* 0x000000ff1b00720c */ /* 0x000fe20003f05300 */
[----:B------:R2:W4:Y:S01]  /*9d20*/  F2I.U32.TRUNC.NTZ R13, R0 ;  /* 0x00000000000d7305 */ /* 0x000522000020f000 */
[----:B------:R-:W2:Y:S01]  /*9d30*/  LDC R15, c[0x0][0x148] ;  /* 0x00005200ff0f7b82 */ /* 0x000ea20000000800 */
[----:B0-----:R-:W-:-:S02]  /*9d40*/  SHF.R.U64 R12, R4, R6, R3 ;  /* 0x00000006040c7219 */ /* 0x001fc40000001203 */
[----:B------:R-:W-:-:S05]  /*9d50*/  SHF.R.U32.HI R3, RZ, R6, R3 ;  /* 0x00000006ff037219 */ /* 0x000fca0000011603 */
[----:B------:R-:W0:Y:S01]  /*9d60*/  LDC R20, c[0x0][0x600] ;  /* 0x00018000ff147b82 */ /* 0x000e220000000800 */
[-CC-:B-1----:R-:W-:Y:S02]  /*9d70*/  SHF.R.U64 R10, R12, R8.reuse, R3.reuse ;  /* 0x000000080c0a7219 */ /* 0x182fe40000001203 */
[----:B------:R-:W-:-:S05]  /*9d80*/  SHF.R.U32.HI R3, RZ, R8, R3 ;  /* 0x00000008ff037219 */ /* 0x000fca0000011603 */
[----:B------:R-:W1:Y:S01]  /*9d90*/  LDC R25, c[0x0][0x648] ;  /* 0x00019200ff197b82 */ /* 0x000e620000000800 */
[-C--:B---3--:R-:W-:Y:S02]  /*9da0*/  SHF.L.U32 R4, R5, R24.reuse, RZ ;  /* 0x0000001805047219 */ /* 0x088fe400000006ff */
[--C-:B------:R-:W-:Y:S02]  /*9db0*/  SHF.R.U64 R14, R10, R24, R3.reuse ;  /* 0x000000180a0e7219 */ /* 0x100fe40000001203 */
[----:B------:R-:W-:Y:S02]  /*9dc0*/  LOP3.LUT R23, RZ, R4, RZ, 0x33, !PT ;  /* 0x00000004ff177212 */ /* 0x000fe400078e33ff */
[-C--:B------:R-:W-:Y:S01]  /*9dd0*/  SHF.R.U32.HI R5, RZ, R24.reuse, R3 ;  /* 0x00000018ff057219 */ /* 0x080fe20000011603 */
[----:B------:R-:W3:Y:S01]  /*9de0*/  LDC R28, c[0x0][0x638] ;  /* 0x00018e00ff1c7b82 */ /* 0x000ee20000000800 */
[----:B------:R-:W-:Y:S01]  /*9df0*/  SHF.L.U32 R90, R7, R24, RZ ;  /* 0x00000018075a7219 */ /* 0x000fe200000006ff */
[----:B------:R-:W-:-:S06]  /*9e00*/  IMAD.MOV.U32 R4, RZ, RZ, R14 ;  /* 0x000000ffff047224 */ /* 0x000fcc00078e000e */
[----:B------:R-:W0:Y:S01]  /*9e10*/  LDC R29, c[0x0][0x610] ;  /* 0x00018400ff1d7b82 */ /* 0x000e220000000800 */
[----:B----4-:R-:W-:Y:S05]  /*9e20*/  @!P0 BRA `(.L_x_172) ;  /* 0x0000000000288947 */ /* 0x010fea0003800000 */
[----:B------:R-:W4:Y:S02]  /*9e30*/  LDC R3, c[0x0][0x64c] ;  /* 0x00019300ff037b82 */ /* 0x000f240000000800 */
[----:B----4-:R-:W-:-:S05]  /*9e40*/  IADD3 R3, P0, R14, R3, RZ ;  /* 0x000000030e037210 */ /* 0x010fca0007f1e0ff */
        /* <DEDUP_REMOVED lines=8> */
.L_x_172:
[----:B------:R-:W-:Y:S01]  /*9ed0*/  ISETP.NE.AND P0, PT, R2, 0x1, PT ;  /* 0x000000010200780c */ /* 0x000fe20003f05270 */
[----:B0-----:R-:W-:Y:S01]  /*9ee0*/  VIADD R7, R20, 0xffffffff ;  /* 0xffffffff14077836 */ /* 0x001fe20000000000 */
[----:B-12---:R-:W-:Y:S01]  /*9ef0*/  SHF.R.U64 R0, R4, R25, R5 ;  /* 0x0000001904007219 */ /* 0x006fe20000001205 */
[----:B------:R-:W-:Y:S01]  /*9f00*/  IMAD.MOV R13, RZ, RZ, -R13 ;  /* 0x000000ffff0d7224 */ /* 0x000fe200078e0a0d */
[----:B------:R-:W-:Y:S01]  /*9f10*/  LOP3.LUT R5, R10, R23, RZ, 0xc0, !PT ;  /* 0x000000170a057212 */ /* 0x000fe200078ec0ff */
[----:B------:R-:W-:Y:S02]  /*9f20*/  IMAD.MOV.U32 R4, RZ, RZ, 0x1 ;  /* 0x00000001ff047424 */ /* 0x000fe400078e00ff */
[----:B------:R-:W-:Y:S02]  /*9f30*/  IMAD.MOV R3, RZ, RZ, -R0 ;  /* 0x000000ffff037224 */ /* 0x000fe400078e0a00 */
[----:B------:R-:W-:Y:S01]  /*9f40*/  IMAD R90, R90, R0, R5 ;  /* 0x000000005a5a7224 */ /* 0x000fe200078e0205 */
[----:B------:R-:W-:Y:S01]  /*9f50*/  LOP3.LUT R5, R12, R7, RZ, 0xc0, !PT ;  /* 0x000000070c057212 */ /* 0x000fe200078ec0ff */
[----:B---3--:R-:W-:-:S02]  /*9f60*/  IMAD R0, R3, R28, R14 ;  /* 0x0000001c03007224 */ /* 0x008fc400078e020e */
[----:B------:R-:W-:Y:S02]  /*9f70*/  @P0 IMAD R21, R15, R13, R22 ;  /* 0x0000000d0f150224 */ /* 0x000fe400078e0216 */
[----:B------:R-:W-:Y:S01]  /*9f80*/  IMAD R3, R0, R20, R5 ;  /* 0x0000001400037224 */ /* 0x000fe200078e0205 */
[----:B------:R-:W-:Y:S01]  /*9f90*/  PRMT R0, R4, 0x7610, R0 ;  /* 0x0000761004007816 */ /* 0x000fe20000000000 */
[----:B------:R-:W-:-:S05]  /*9fa0*/  IMAD R90, R90, R29, R21 ;  /* 0x0000001d5a5a7224 */ /* 0x000fca00078e0215 */
[----:B------:R-:W-:Y:S02]  /*9fb0*/  SEL R89, R3, R90, !P0 ;  /* 0x0000005a03597207 */ /* 0x000fe40004000000 */
[----:B------:R-:W-:-:S07]  /*9fc0*/  SEL R90, R90, R3, !P0 ;  /* 0x000000035a5a7207 */ /* 0x000fce0004000000 */
.L_x_170:
[----:B------:R-:W-:-:S13]  /*9fd0*/  LOP3.LUT P0, RZ, R0, 0xff, RZ, 0xc0, !PT ;  /* 0x000000ff00ff7812 */ /* 0x000fda000780c0ff */
[----:B------:R-:W-:Y:S05]  /*9fe0*/  @P0 BRA `(.L_x_173) ;  /* 0xffffff6c00d40947 */ /* 0x000fea000383ffff */
[----:B------:R-:W-:Y:S05]  /*9ff0*/  EXIT ;  /* 0x000000000000794d */ /* 0x000fea0003800000 */
.L_x_3:
[----:B0-----:R-:W-:Y:S01]  /*a000*/  ULDC.64 UR4, c[0x0][0x650] ;  /* 0x0001940000047ab9 */ /* 0x001fe20000000a00 */
        /* <DEDUP_REMOVED lines=25> */
.L_x_175:
[-CC-:B------:R-:W-:Y:S01]  /*a1a0*/  SHF.R.U64 R29, R10, R14.reuse, R11.reuse ;  /* 0x0000000e0a1d7219 */ /* 0x180fe2000000120b */
[----:B------:R-:W0:Y:S01]  /*a1b0*/  LDC.64 R22, c[0x0][0x640] ;  /* 0x00019000ff167b82 */ /* 0x000e220000000a00 */
[----:B------:R-:W-:Y:S01]  /*a1c0*/  SHF.R.U32.HI R5, RZ, R14, R11 ;  /* 0x0000000eff057219 */ /* 0x000fe2000001160b */
[----:B------:R-:W-:Y:S01]  /*a1d0*/  ULDC UR4, c[0x0][0x150] ;  /* 0x0000540000047ab9 */ /* 0x000fe20000000800 */
[----:B------:R-:W-:Y:S02]  /*a1e0*/  IADD3 R9, P0, RZ, -R29, RZ ;  /* 0x8000001dff097210 */ /* 0x000fe40007f1e0ff */
[----:B------:R-:W-:-:S03]  /*a1f0*/  I2FP.F32.U32 R6, R4 ;  /* 0x0000000400067245 */ /* 0x000fc60000201000 */
[----:B------:R-:W1:Y:S01]  /*a200*/  LDC R12, c[0x0][0x618] ;  /* 0x00018600ff0c7b82 */ /* 0x000e620000000800 */
[----:B------:R-:W-:Y:S02]  /*a210*/  IMAD.X R5, RZ, RZ, ~R5, P0 ;  /* 0x000000ffff057224 */ /* 0x000fe400000e0e05 */
[----:B------:R-:W-:Y:S01]  /*a220*/  FMUL R11, R6, UR4 ;  /* 0x00000004060b7c20 */ /* 0x000fe20008400000 */
[----:B------:R-:W-:Y:S01]  /*a230*/  IMAD.WIDE.U32 R6, R9, R20, R16 ;  /* 0x0000001409067225 */ /* 0x000fe200078e0010 */
[----:B------:R-:W-:-:S03]  /*a240*/  ULDC UR4, c[0x0][0x154] ;  /* 0x0000550000047ab9 */ /* 0x000fc60000000800 */
[----:B------:R-:W-:Y:S01]  /*a250*/  IMAD R8, R5, R20, RZ ;  /* 0x0000001405087224 */ /* 0x000fe200078e02ff */
[----:B------:R-:W2:Y:S01]  /*a260*/  LDC R13, c[0x0][0x144] ;  /* 0x00005100ff0d7b82 */ /* 0x000ea20000000800 */
[----:B------:R-:W3:Y:S02]  /*a270*/  F2I.U32.TRUNC.NTZ R11, R11 ;  /* 0x0000000b000b7305 */ /* 0x000ee4000020f000 */
[----:B------:R-:W-:Y:S02]  /*a280*/  IMAD R5, R9, R21, R8 ;  /* 0x0000001509057224 */ /* 0x000fe400078e0208 */
[----:B------:R-:W-:Y:S02]  /*a290*/  IMAD.MOV.U32 R8, RZ, RZ, -0x1 ;  /* 0xffffffffff087424 */ /* 0x000fe400078e00ff */
[----:B------:R-:W-:Y:S01]  /*a2a0*/  IMAD.IADD R5, R7, 0x1, R5 ;  /* 0x0000000107057824 */ /* 0x000fe200078e0205 */
[----:B------:R-:W4:Y:S01]  /*a2b0*/  LDC R20, c[0x0][0x608] ;  /* 0x00018200ff147b82 */ /* 0x000f220000000800 */
[----:B------:R-:W-:-:S02]  /*a2c0*/  I2FP.F32.U32 R7, R3 ;  /* 0x0000000300077245 */ /* 0x000fc40000201000 */
[----:B0-----:R-:W-:-:S03]  /*a2d0*/  ISETP.NE.U32.AND P0, PT, R22, RZ, PT ;  /* 0x000000ff1600720c */ /* 0x001fc60003f05070 */
[----:B------:R-:W-:Y:S01]  /*a2e0*/  FMUL R7, R7, UR4 ;  /* 0x0000000407077c20 */ /* 0x000fe20008400000 */
[----:B------:R-:W-:Y:S01]  /*a2f0*/  ISETP.NE.AND.EX P0, PT, R23, RZ, PT, P0 ;  /* 0x000000ff1700720c */ /* 0x000fe20003f05300 */
[----:B------:R-:W0:Y:S01]  /*a300*/  LDC R9, c[0x0][0x658] ;  /* 0x00019600ff097b82 */ /* 0x000e220000000800 */
[-C--:B-1----:R-:W-:Y:S01]  /*a310*/  SHF.R.U64 R10, R6, R12.reuse, R5 ;  /* 0x0000000c060a7219 */ /* 0x082fe20000001205 */
[----:B---3--:R-:W-:Y:S01]  /*a320*/  IMAD.MOV R6, RZ, RZ, -R11 ;  /* 0x000000ffff067224 */ /* 0x008fe200078e0a0b */
[----:B------:R-:W-:Y:S02]  /*a330*/  SHF.R.U32.HI R5, RZ, R12, R5 ;  /* 0x0000000cff057219 */ /* 0x000fe40000011605 */
[----:B------:R1:W3:Y:S03]  /*a340*/  F2I.U32.TRUNC.NTZ R12, R7 ;  /* 0x00000007000c7305 */ /* 0x0002e6000020f000 */
[----:B------:R-:W1:Y:S01]  /*a350*/  LDC R14, c[0x0][0x148] ;  /* 0x00005200ff0e7b82 */ /* 0x000e620000000800 */
[----:B--2---:R-:W-:-:S02]  /*a360*/  IMAD R31, R13, R6, R4 ;  /* 0x000000060d1f7224 */ /* 0x004fc400078e0204 */
[----:B------:R-:W-:-:S05]  /*a370*/  IMAD.MOV.U32 R6, RZ, RZ, 0x1 ;  /* 0x00000001ff067424 */ /* 0x000fca00078e00ff */
[----:B------:R-:W2:Y:S01]  /*a380*/  LDC R21, c[0x0][0x600] ;  /* 0x00018000ff157b82 */ /* 0x000ea20000000800 */
[-CC-:B----4-:R-:W-:Y:S02]  /*a390*/  SHF.R.U64 R13, R10, R20.reuse, R5.reuse ;  /* 0x000000140a0d7219 */ /* 0x190fe40000001205 */
[----:B------:R-:W-:-:S05]  /*a3a0*/  SHF.R.U32.HI R4, RZ, R20, R5 ;  /* 0x00000014ff047219 */ /* 0x000fca0000011605 */
[----:B------:R-:W4:Y:S01]  /*a3b0*/  LDC R24, c[0x0][0x648] ;  /* 0x00019200ff187b82 */ /* 0x000f220000000800 */
[-CC-:B0-----:R-:W-:Y:S02]  /*a3c0*/  SHF.R.U64 R15, R13, R9.reuse, R4.reuse ;  /* 0x000000090d0f7219 */ /* 0x181fe40000001204 */
[-C--:B------:R-:W-:Y:S02]  /*a3d0*/  SHF.L.U32 R8, R8, R9.reuse, RZ ;  /* 0x0000000908087219 */ /* 0x080fe400000006ff */
[-C--:B------:R-:W-:Y:S01]  /*a3e0*/  SHF.R.U32.HI R5, RZ, R9.reuse, R4 ;  /* 0x00000009ff057219 */ /* 0x080fe20000011604 */
[----:B------:R-:W-:Y:S01]  /*a3f0*/  IMAD.MOV.U32 R4, RZ, RZ, R15 ;  /* 0x000000ffff047224 */ /* 0x000fe200078e000f */
[----:B------:R-:W-:Y:S01]  /*a400*/  SHF.L.U32 R20, R6, R9, RZ ;  /* 0x0000000906147219 */ /* 0x000fe200000006ff */
[----:B------:R-:W0:Y:S01]  /*a410*/  LDC R25, c[0x0][0x638] ;  /* 0x00018e00ff197b82 */ /* 0x000e220000000800 */
[----:B------:R-:W-:-:S07]  /*a420*/  LOP3.LUT R26, RZ, R8, RZ, 0x33, !PT ;  /* 0x00000008ff1a7212 */ /* 0x000fce00078e33ff */
[----:B------:R-:W0:Y:S01]  /*a430*/  LDC R27, c[0x0][0x610] ;  /* 0x00018400ff1b7b82 */ /* 0x000e220000000800 */
[----:B-1-3--:R-:W-:Y:S05]  /*a440*/  @!P0 BRA `(.L_x_176) ;  /* 0x0000000000288947 */ /* 0x00afea0003800000 */
[----:B------:R-:W1:Y:S02]  /*a450*/  LDC R4, c[0x0][0x64c] ;  /* 0x00019300ff047b82 */ /* 0x000e640000000800 */
[----:B-1----:R-:W-:-:S05]  /*a460*/  IADD3 R9, P0, R15, R4, RZ ;  /* 0x000000040f097210 */ /* 0x002fca0007f1e0ff */
        /* <DEDUP_REMOVED lines=8> */
.L_x_176:
[----:B------:R-:W-:Y:S01]  /*a4f0*/  ISETP.NE.AND P0, PT, R2, 0x1, PT ;  /* 0x000000010200780c */ /* 0x000fe20003f05270 */
[----:B--2---:R-:W-:Y:S01]  /*a500*/  VIADD R7, R21, 0xffffffff ;  /* 0xffffffff15077836 */ /* 0x004fe20000000000 */
[----:B----4-:R-:W-:Y:S01]  /*a510*/  SHF.R.U64 R5, R4, R24, R5 ;  /* 0x0000001804057219 */ /* 0x010fe20000001205 */
[----:B------:R-:W-:Y:S01]  /*a520*/  IMAD.MOV R12, RZ, RZ, -R12 ;  /* 0x000000ffff0c7224 */ /* 0x000fe200078e0a0c */
[----:B------:R-:W-:Y:S02]  /*a530*/  LOP3.LUT R4, R13, R26, RZ, 0xc0, !PT ;  /* 0x0000001a0d047212 */ /* 0x000fe400078ec0ff */
[----:B------:R-:W-:Y:S01]  /*a540*/  LOP3.LUT R10, R10, R7, RZ, 0xc0, !PT ;  /* 0x000000070a0a7212 */ /* 0x000fe200078ec0ff */
[----:B------:R-:W-:Y:S02]  /*a550*/  IMAD.MOV R6, RZ, RZ, -R5 ;  /* 0x000000ffff067224 */ /* 0x000fe400078e0a05 */
[----:B------:R-:W-:-:S04]  /*a560*/  IMAD R4, R20, R5, R4 ;  /* 0x0000000514047224 */ /* 0x000fc800078e0204 */
[----:B------:R-:W-:Y:S02]  /*a570*/  @P0 IMAD R31, R14, R12, R3 ;  /* 0x0000000c0e1f0224 */ /* 0x000fe400078e0203 */
[----:B0-----:R-:W-:Y:S02]  /*a580*/  IMAD R3, R6, R25, R15 ;  /* 0x0000001906037224 */ /* 0x001fe400078e020f */
[----:B------:R-:W-:Y:S02]  /*a590*/  IMAD R31, R4, R27, R31 ;  /* 0x0000001b041f7224 */ /* 0x000fe400078e021f */
[----:B------:R-:W-:Y:S02]  /*a5a0*/  IMAD R4, R3, R21, R10 ;  /* 0x0000001503047224 */ /* 0x000fe400078e020a */
[----:B------:R-:W-:-:S03]  /*a5b0*/  IMAD.MOV.U32 R6, RZ, RZ, 0x1 ;  /* 0x00000001ff067424 */ /* 0x000fc600078e00ff */
[----:B------:R-:W-:Y:S02]  /*a5c0*/  SEL R30, R4, R31, !P0 ;  /* 0x0000001f041e7207 */ /* 0x000fe40004000000 */
[----:B------:R-:W-:-:S07]  /*a5d0*/  SEL R31, R31, R4, !P0 ;  /* 0x000000041f1f7207 */ /* 0x000fce0004000000 */
.L_x_174:
[----:B------:R-:W-:-:S08]  /*a5e0*/  NOP ;  /* 0x0000000000007918 */ /* 0x000fd00000000000 */
[----:B------:R-:W0:-:S00]  /*a5f0*/  USETMAXREG.DEALLOC.CTAPOOL 0x28 ;  /* 0x00000028000079c8 */ /* 0x000e0000080e0500 */
[----:B0-----:R-:W-:-:S13]  /*a600*/  ISETP.NE.AND P0, PT, R0, RZ, PT ;  /* 0x000000ff0000720c */ /* 0x001fda0003f05270 */
[----:B------:R-:W-:Y:S05]  /*a610*/  @P0 EXIT ;  /* 0x000000000000094d */ /* 0x000fea0003800000 */
[----:B------:R-:W-:Y:S01]  /*a620*/  LOP3.LUT P0, RZ, R6, 0xff, RZ, 0xc0, !PT ;  /* 0x000000ff06ff7812 */ /* 0x000fe2000780c0ff */
[----:B------:R-:W-:Y:S02]  /*a630*/  IMAD.MOV.U32 R27, RZ, RZ, 0x1 ;  /* 0x00000001ff1b7424 */ /* 0x000fe400078e00ff */
[----:B------:R-:W-:-:S10]  /*a640*/  IMAD.MOV.U32 R28, RZ, RZ, RZ ;  /* 0x000000ffff1c7224 */ /* 0x000fd400078e00ff */
[----:B------:R-:W-:Y:S05]  /*a650*/  @!P0 BRA `(.L_x_177) ;  /* 0x0000000c00fc8947 */ /* 0x000fea0003800000 */
[----:B------:R-:W0:Y:S01]  /*a660*/  LDC R0, c[0x0][0x28c] ;  /* 0x0000a300ff007b82 */ /* 0x000e220000000800 */
[----:B------:R-:W-:Y:S01]  /*a670*/  ULDC UR41, c[0x0][0x658] ;  /* 0x0001960000297ab9 */ /* 0x000fe20000000800 */
[----:B------:R-:W-:Y:S01]  /*a680*/  UMOV UR5, 0xffffffff ;  /* 0xffffffff00057882 */ /* 0x000fe20000000000 */
[----:B------:R-:W-:Y:S01]  /*a690*/  ULDC UR4, c[0x0][0xc] ;  /* 0x0000030000047ab9 */ /* 0x000fe20000000800 */
[----:B------:R-:W-:Y:S01]  /*a6a0*/  USHF.L.U32 UR42, UR5, UR41, URZ ;  /* 0x00000029052a7299 */ /* 0x000fe2000800063f */
[C---:B------:R-:W-:Y:S01]  /*a6b0*/  LOP3.LUT P1, RZ, R18.reuse, 0x7f, RZ, 0xc0, !PT ;  /* 0x0000007f12ff7812 */ /* 0x040fe2000782c0ff */
[----:B------:R-:W-:Y:S01]  /*a6c0*/  UMOV UR6, 0x1 ;  /* 0x0000000100067882 */ /* 0x000fe20000000000 */
[----:B------:R-:W-:Y:S01]  /*a6d0*/  LOP3.LUT P0, RZ, R18, 0x1f, RZ, 0xc0, !PT ;  /* 0x0000001f12ff7812 */ /* 0x000fe2000780c0ff */
[----:B------:R-:W-:Y:S01]  /*a6e0*/  ULDC UR5, c[0x0][0x10] ;  /* 0x0000040000057ab9 */ /* 0x000fe20000000800 */
[----:B------:R-:W-:Y:S01]  /*a6f0*/  USHF.L.U32 UR41, UR6, UR41, URZ ;  /* 0x0000002906297299 */ /* 0x000fe2000800063f */
[----:B------:R-:W-:Y:S01]  /*a700*/  BSSY B7, `(.L_x_177) ;  /* 0x00000f4000077945 */ /* 0x000fe20003800000 */
[----:B------:R-:W-:Y:S01]  /*a710*/  UIMAD.WIDE.U32 UR4, UR4, UR5, URZ ;  /* 0x00000005040472a5 */ /* 0x000fe2000f8e003f */
[----:B------:R-:W-:Y:S01]  /*a720*/  PLOP3.LUT P0, PT, P0, P1, PT, 0x8a, 0x0 ;  /* 0x000000000000781c */ /* 0x000fe20000703172 */
[----:B------:R-:W-:Y:S01]  /*a730*/  ULDC UR6, c[0x0][0x14] ;  /* 0x0000050000067ab9 */ /* 0x000fe20000000800 */
[----:B------:R-:W-:Y:S01]  /*a740*/  P2R R4, PR, RZ, 0x2 ;  /* 0x00000002ff047803 */ /* 0x000fe20000000000 */
[----:B------:R-:W-:Y:S01]  /*a750*/  UIMAD.WIDE.U32 UR38, UR4, UR6, URZ ;  /* 0x00000006042672a5 */ /* 0x000fe2000f8e003f */
[----:B------:R-:W-:Y:S01]  /*a760*/  IMAD.MOV.U32 R24, RZ, RZ, 0x1 ;  /* 0x00000001ff187424 */ /* 0x000fe200078e00ff */
[----:B------:R-:W-:Y:S01]  /*a770*/  UIMAD UR43, UR5, UR6, URZ ;  /* 0x00000006052b72a4 */ /* 0x000fe2000f8e023f */
[----:B------:R-:W-:Y:S01]  /*a780*/  LOP3.LUT R26, R19, 0x2, RZ, 0xfc, !PT ;  /* 0x00000002131a7812 */ /* 0x000fe200078efcff */
[----:B------:R-:W-:Y:S01]  /*a790*/  IMAD.MOV.U32 R27, RZ, RZ, 0x1 ;  /* 0x00000001ff1b7424 */ /* 0x000fe200078e00ff */
[----:B------:R-:W-:Y:S01]  /*a7a0*/  P2R R32, PR, RZ, 0x1 ;  /* 0x00000001ff207803 */ /* 0x000fe20000000000 */
[----:B------:R-:W-:Y:S01]  /*a7b0*/  IMAD.MOV.U32 R28, RZ, RZ, RZ ;  /* 0x000000ffff1c7224 */ /* 0x000fe200078e00ff */
[----:B------:R-:W-:Y:S01]  /*a7c0*/  ULDC UR40, c[0x0][0x600] ;  /* 0x0001800000287ab9 */ /* 0x000fe20000000800 */
[----:B------:R-:W-:Y:S01]  /*a7d0*/  ULOP3.LUT UR42, URZ, UR42, URZ, 0x33, !UPT ;  /* 0x0000002a3f2a7292 */ /* 0x000fe2000f8e333f */
[----:B0-----:R-:W-:Y:S01]  /*a7e0*/  VIADD R0, R0, 0x7f ;  /* 0x0000007f00007836 */ /* 0x001fe20000000000 */
[----:B------:R-:W-:-:S02]  /*a7f0*/  UIADD3 UR40, UR40, -0x1, URZ ;  /* 0xffffffff28287890 */ /* 0x000fc4000fffe03f */
[----:B------:R-:W-:Y:S02]  /*a800*/  UIADD3 UR43, UR39, UR43, URZ ;  /* 0x0000002b272b7290 */ /* 0x000fe4000fffe03f */
[----:B------:R-:W-:Y:S01]  /*a810*/  SHF.R.S32.HI R3, RZ, 0x1f, R0 ;  /* 0x0000001fff037819 */ /* 0x000fe20000011400 */
[----:B------:R-:W-:-:S03]  /*a820*/  ULDC.64 UR36, c[0x0][0x198] ;  /* 0x0000660000247ab9 */ /* 0x000fc60000000a00 */
[----:B------:R-:W-:-:S04]  /*a830*/  LEA.HI R3, R3, R0, RZ, 0x7 ;  /* 0x0000000003037211 */ /* 0x000fc800078f38ff */
[----:B------:R-:W-:-:S05]  /*a840*/  SHF.R.S32.HI R25, RZ, 0x7, R3 ;  /* 0x00000007ff197819 */ /* 0x000fca0000011403 */
[----:B------:R-:W-:-:S07]  /*a850*/  VIADD R23, R25, 0x1 ;  /* 0x0000000119177836 */ /* 0x000fce0000000000 */
.L_x_191:
[----:B------:R-:W-:-:S03]  /*a860*/  UMOV UR4, 0xffffffff ;  /* 0xffffffff00047882 */ /* 0x000fc60000000000 */
[----:B------:R-:W-:Y:S05]  /*a870*/  BRA.DIV UR4, `(.L_x_178) ;  /* 0x0000001204b07947 */ /* 0x000fea000b800000 */
[----:B------:R-:W-:-:S13]  /*a880*/  ELECT P6, URZ, PT ;  /* 0x00000000003f782f */ /* 0x000fda00038c0000 */
.L_x_205:
[----:B------:R-:W-:Y:S04]  /*a890*/  BSSY B6, `(.L_x_179) ;  /* 0x0000069000067945 */ /* 0x000fe80003800000 */
[----:B------:R-:W-:Y:S05]  /*a8a0*/  @!P6 BRA `(.L_x_180) ;  /* 0x00000004009ce947 */ /* 0x000fea0003800000 */
[----:B------:R-:W0:Y:S01]  /*a8b0*/  S2R R3, SR_CgaCtaId ;  /* 0x0000000000037919 */ /* 0x000e220000008800 */
[----:B------:R-:W-:-:S04]  /*a8c0*/  MOV R22, 0x400 ;  /* 0x0000040000167802 */ /* 0x000fc80000000f00 */
[----:B0-----:R-:W-:-:S05]  /*a8d0*/  LEA R22, R3, R22, 0x18 ;  /* 0x0000001603167211 */ /* 0x001fca00078ec0ff */
[----:B------:R-:W-:-:S05]  /*a8e0*/  VIADD R0, R22, 0x800 ;  /* 0x0000080016007836 */ /* 0x000fca0000000000 */
[----:B------:R-:W-:-:S13]  /*a8f0*/  LOP3.LUT P0, RZ, R0, 0x3ff, RZ, 0xc0, !PT ;  /* 0x000003ff00ff7812 */ /* 0x000fda000780c0ff */
[----:B------:R-:W-:Y:S05]  /*a900*/  @!P0 BRA `(.L_x_181) ;  /* 0x0000000000408947 */ /* 0x000fea0003800000 */
[----:B------:R-:W-:Y:S01]  /*a910*/  MOV R14, 0x0 ;  /* 0x00000000000e7802 */ /* 0x000fe20000000f00 */
[----:B------:R-:W-:Y:S01]  /*a920*/  ULDC.64 UR4, c[0x4][0x70] ;  /* 0x01001c0000047ab9 */ /* 0x000fe20000000a00 */
[----:B------:R-:W-:Y:S01]  /*a930*/  ULDC.64 UR6, c[0x4][0x8] ;  /* 0x0100020000067ab9 */ /* 0x000fe20000000a00 */
[----:B------:R-:W-:Y:S02]  /*a940*/  IMAD.U32 R4, RZ, RZ, UR4 ;  /* 0x00000004ff047e24 */ /* 0x000fe4000f8e00ff */
[----:B------:R-:W-:Y:S01]  /*a950*/  IMAD.U32 R5, RZ, RZ, UR5 ;  /* 0x00000005ff057e24 */ /* 0x000fe2000f8e00ff */
[----:B------:R-:W0:Y:S01]  /*a960*/  LDC.64 R14, c[0x4][R14] ;  /* 0x010000000e0e7b82 */ /* 0x000e220000000a00 */
[----:B------:R-:W-:Y:S01]  /*a970*/  ULDC.64 UR4, c[0x4][0x78] ;  /* 0x01001e0000047ab9 */ /* 0x000fe20000000a00 */
[----:B------:R-:W-:Y:S02]  /*a980*/  IMAD.U32 R10, RZ, RZ, UR6 ;  /* 0x00000006ff0a7e24 */ /* 0x000fe4000f8e00ff */
[----:B------:R-:W-:-:S02]  /*a990*/  IMAD.U32 R6, RZ, RZ, UR4 ;  /* 0x00000004ff067e24 */ /* 0x000fc4000f8e00ff */
[----:B------:R-:W-:Y:S02]  /*a9a0*/  IMAD.U32 R7, RZ, RZ, UR5 ;  /* 0x00000005ff077e24 */ /* 0x000fe4000f8e00ff */
[----:B------:R-:W-:Y:S02]  /*a9b0*/  IMAD.U32 R11, RZ, RZ, UR7 ;  /* 0x00000007ff0b7e24 */ /* 0x000fe4000f8e00ff */
[----:B------:R-:W-:Y:S02]  /*a9c0*/  IMAD.MOV.U32 R8, RZ, RZ, 0x70 ;  /* 0x00000070ff087424 */ /* 0x000fe400078e00ff */
[----:B------:R-:W-:Y:S02]  /*a9d0*/  IMAD.MOV.U32 R12, RZ, RZ, 0x1 ;  /* 0x00000001ff0c7424 */ /* 0x000fe400078e00ff */
[----:B------:R-:W-:-:S07]  /*a9e0*/  IMAD.MOV.U32 R13, RZ, RZ, RZ ;  /* 0x000000ffff0d7224 */ /* 0x000fce00078e00ff */
[----:B------:R-:W-:-:S07]  /*a9f0*/  LEPC R20, `(.L_x_181) ;  /* 0x000000001014794e */ /* 0x000fce0000000000 */
[----:B0-----:R-:W-:Y:S05]  /*aa00*/  CALL.ABS.NOINC R14 ;  /* 0x000000000e007343 */ /* 0x001fea0003c00000 */
.L_x_181:
        /* <DEDUP_REMOVED lines=19> */
.L_x_182:
[----:B------:R-:W0:Y:S02]  /*ab40*/  LDC R0, c[0x0][0x28c] ;  /* 0x0000a300ff007b82 */ /* 0x000e240000000800 */
[----:B0-----:R-:W-:-:S13]  /*ab50*/  ISETP.GE.AND P0, PT, R0, 0x1, PT ;  /* 0x000000010000780c */ /* 0x001fda0003f06270 */
[----:B------:R-:W-:Y:S05]  /*ab60*/  @!P0 BRA `(.L_x_180) ;  /* 0x0000000000ec8947 */ /* 0x000fea0003800000 */
[----:B------:R-:W-:Y:S02]  /*ab70*/  IMAD.SHL.U32 R31, R31, 0x100, RZ ;  /* 0x000001001f1f7824 */ /* 0x000fe400078e00ff */
[----:B------:R-:W-:Y:S02]  /*ab80*/  IMAD.SHL.U32 R30, R30, 0x40, RZ ;  /* 0x000000401e1e7824 */ /* 0x000fe400078e00ff */
[----:B------:R-:W-:Y:S02]  /*ab90*/  IMAD.MOV.U32 R8, RZ, RZ, RZ ;  /* 0x000000ffff087224 */ /* 0x000fe400078e00ff */
[----:B------:R-:W-:Y:S02]  /*aba0*/  IMAD.MOV.U32 R0, RZ, RZ, R23 ;  /* 0x000000ffff007224 */ /* 0x000fe400078e0017 */
[----:B------:R-:W-:Y:S02]  /*abb0*/  IMAD.MOV.U32 R3, RZ, RZ, R27 ;  /* 0x000000ffff037224 */ /* 0x000fe400078e001b */
[----:B------:R-:W-:-:S02]  /*abc0*/  IMAD.MOV.U32 R5, RZ, RZ, R28 ;  /* 0x000000ffff057224 */ /* 0x000fc400078e001c */
[----:B------:R-:W-:-:S07]  /*abd0*/  VIADD R9, R31, 0x80 ;  /* 0x000000801f097836 */ /* 0x000fce0000000000 */
.L_x_186:
[----:B------:R-:W-:Y:S01]  /*abe0*/  IMAD R7, R5, 0x8, R22 ;  /* 0x0000000805077824 */ /* 0x000fe200078e0216 */
[----:B------:R-:W-:Y:S02]  /*abf0*/  SHF.L.U32 R4, R3, 0x1f, RZ ;  /* 0x0000001f03047819 */ /* 0x000fe400000006ff */
[----:B------:R-:W-:Y:S02]  /*ac00*/  LOP3.LUT P1, RZ, R18, 0x7f, RZ, 0xc0, !PT ;  /* 0x0000007f12ff7812 */ /* 0x000fe4000782c0ff */
[----:B------:R-:W0:Y:S11]  /*ac10*/  SYNCS.PHASECHK.TRANS64.TRYWAIT P0, [R7+URZ+0x28], R4 ;  /* 0x00002804070075a7 */ /* 0x000e36000800017f */
[----:B------:R-:W1:Y:S01]  /*ac20*/  @!P1 LDC R6, c[0x0][0x500] ;  /* 0x00014000ff069b82 */ /* 0x000e620000000800 */
[----:B0-----:R-:W-:Y:S05]  /*ac30*/  @!P0 BRA `(.L_x_183) ;  /* 0x0000000c00e08947 */ /* 0x001fea0003800000 */
.L_x_206:
[----:B------:R-:W-:Y:S02]  /*ac40*/  LOP3.LUT P0, RZ, R18, 0x7f, RZ, 0xc0, !PT ;  /* 0x0000007f12ff7812 */ /* 0x000fe4000780c0ff */
[----:B0-----:R-:W-:-:S11]  /*ac50*/  PRMT R4, R26, 0x9910, RZ ;  /* 0x000099101a047816 */ /* 0x001fd600000000ff */
[----:B-1----:R0:W-:Y:S01]  /*ac60*/  @!P0 SYNCS.ARRIVE.TRANS64 RZ, [R7+URZ], R6 ;  /* 0x0000000607ff89a7 */ /* 0x0021e2000800003f */
[----:B------:R-:W-:-:S13]  /*ac70*/  ISETP.NE.AND P0, PT, R4, 0x2, PT ;  /* 0x000000020400780c */ /* 0x000fda0003f05270 */
[----:B0-----:R-:W-:Y:S05]  /*ac80*/  @P0 BRA `(.L_x_184) ;  /* 0x0000000000040947 */ /* 0x001fea0003800000 */
[----:B------:R-:W-:Y:S01]  /*ac90*/  BPT.TRAP 0x1 ;  /* 0x000000040000795c */ /* 0x000fe20000300000 */
.L_x_184:
[----:B------:R-:W-:-:S13]  /*aca0*/  ISETP.NE.AND P0, PT, R32, RZ, PT ;  /* 0x000000ff2000720c */ /* 0x000fda0003f05270 */
[----:B------:R-:W-:Y:S05]  /*acb0*/  @P0 BRA `(.L_x_185) ;  /* 0x0000000000040947 */ /* 0x000fea0003800000 */
[----:B------:R-:W-:Y:S01]  /*acc0*/  BPT.TRAP 0x1 ;  /* 0x000000040000795c */ /* 0x000fe20000300000 */
.L_x_185:
[--C-:B------:R-:W-:Y:S01]  /*acd0*/  IMAD R4, R5, 0x8000, R22.reuse ;  /* 0x0000800005047824 */ /* 0x100fe200078e0216 */
[----:B------:R-:W-:Y:S01]  /*ace0*/  R2UR UR25, R7 ;  /* 0x00000000071972ca */ /* 0x000fe200000e0000 */
[----:B------:R-:W-:Y:S01]  /*acf0*/  VIADD R0, R0, 0xffffffff ;  /* 0xffffffff00007836 */ /* 0x000fe20000000000 */
[----:B------:R-:W-:Y:S01]  /*ad00*/  R2UR UR27, R8 ;  /* 0x00000000081b72ca */ /* 0x000fe200000e0000 */
[----:B------:R-:W-:Y:S01]  /*ad10*/  UIADD3 UR4, UP0, UR36, 0xf0, URZ ;  /* 0x000000f024047890 */ /* 0x000fe2000ff1e03f */
[----:B------:R-:W-:Y:S01]  /*ad20*/  R2UR UR16, R4 ;  /* 0x00000000041072ca */ /* 0x000fe200000e0000 */
[----:B------:R-:W-:Y:S01]  /*ad30*/  IMAD R4, R5, 0x2000, R22 ;  /* 0x0000200005047824 */ /* 0x000fe200078e0216 */
[----:B------:R-:W-:Y:S01]  /*ad40*/  R2UR UR28, R29 ;  /* 0x000000001d1c72ca */ /* 0x000fe200000e0000 */
[----:B------:R-:W-:Y:S01]  /*ad50*/  UIADD3 UR14, UP1, UR36, 0x1f0, URZ ;  /* 0x000001f0240e7890 */ /* 0x000fe2000ff3e03f */
[----:B------:R-:W-:Y:S01]  /*ad60*/  R2UR UR26, R31 ;  /* 0x000000001f1a72ca */ /* 0x000fe200000e0000 */
[----:B------:R-:W-:Y:S01]  /*ad70*/  UIADD3.X UR5, URZ, UR37, URZ, UP0, !UPT ;  /* 0x000000253f057290 */ /* 0x000fe200087fe43f */
[----:B------:R-:W-:Y:S01]  /*ad80*/  R2UR UR8, R4 ;  /* 0x00000000040872ca */ /* 0x000fe200000e0000 */
[----:B------:R-:W-:Y:S01]  /*ad90*/  VIADD R5, R5, 0x1 ;  /* 0x0000000105057836 */ /* 0x000fe20000000000 */
[----:B------:R-:W-:Y:S01]  /*ada0*/  R2UR UR18, R9 ;  /* 0x00000000091272ca */ /* 0x000fe200000e0000 */
[----:B------:R-:W-:Y:S01]  /*adb0*/  UIADD3.X UR15, URZ, UR37, URZ, UP1, !UPT ;  /* 0x000000253f0f7290 */ /* 0x000fe20008ffe43f */
[----:B------:R-:W-:Y:S01]  /*adc0*/  R2UR UR11, R30 ;  /* 0x000000001e0b72ca */ /* 0x000fe200000e0000 */
[----:B------:R-:W-:Y:S01]  /*add0*/  UMOV UR6, 0x0 ;  /* 0x0000000000067882 */ /* 0x000fe20000000000 */
[----:B------:R-:W-:Y:S01]  /*ade0*/  ISETP.GT.AND P1, PT, R0, 0x1, PT ;  /* 0x000000010000780c */ /* 0x000fe20003f24270 */
[----:B------:R-:W-:Y:S01]  /*adf0*/  UIADD3 UR24, UR16, 0x800, URZ ;  /* 0x0000080010187890 */ /* 0x000fe2000fffe03f */
[----:B------:R-:W-:Y:S01]  /*ae00*/  ISETP.NE.AND P0, PT, R5, 0x5, PT ;  /* 0x000000050500780c */ /* 0x000fe20003f05270 */
[----:B------:R-:W-:Y:S01]  /*ae10*/  UIADD3 UR16, UR16, 0x4800, URZ ;  /* 0x0000480010107890 */ /* 0x000fe2000fffe03f */
[----:B------:R-:W-:Y:S01]  /*ae20*/  VIADD R8, R8, 0x80 ;  /* 0x0000008008087836 */ /* 0x000fe20000000000 */
[----:B------:R-:W-:Y:S01]  /*ae30*/  UMOV UR7, 0x10000000 ;  /* 0x1000000000077882 */ /* 0x000fe20000000000 */
[----:B------:R-:W-:Y:S01]  /*ae40*/  UMOV UR17, UR25 ;  /* 0x0000001900117c82 */ /* 0x000fe20008000000 */
[----:B------:R-:W-:Y:S01]  /*ae50*/  UIADD3 UR8, UR8, 0x28800, URZ ;  /* 0x0002880008087890 */ /* 0x000fe2000fffe03f */
[----:B------:R-:W-:Y:S01]  /*ae60*/  SEL R4, RZ, 0x1, P0 ;  /* 0x00000001ff047807 */ /* 0x000fe20000000000 */
[----:B------:R-:W-:Y:S01]  /*ae70*/  UMOV UR19, UR27 ;  /* 0x0000001b00137c82 */ /* 0x000fe20008000000 */
[----:B------:R-:W-:Y:S01]  /*ae80*/  UMOV UR20, UR28 ;  /* 0x0000001c00147c82 */ /* 0x000fe20008000000 */
[----:B------:R0:W-:Y:S01]  /*ae90*/  UTMALDG.3D [UR24], [UR4], desc[UR6] ;  /* 0x00000618040075b4 */ /* 0x0001e20008011000 */
[----:B------:R-:W-:Y:S01]  /*aea0*/  UMOV UR9, UR25 ;  /* 0x0000001900097c82 */ /* 0x000fe20008000000 */
[----:B------:R-:W-:Y:S01]  /*aeb0*/  UMOV UR10, UR27 ;  /* 0x0000001b000a7c82 */ /* 0x000fe20008000000 */
[----:B------:R-:W-:Y:S01]  /*aec0*/  UMOV UR12, UR28 ;  /* 0x0000001c000c7c82 */ /* 0x000fe20008000000 */
[----:B------:R-:W-:-:S02]  /*aed0*/  LOP3.LUT R3, R3, R4, RZ, 0x3c, !PT ;  /* 0x0000000403037212 */ /* 0x000fc400078e3cff */
[----:B------:R-:W-:Y:S01]  /*aee0*/  SEL R5, R5, RZ, P0 ;  /* 0x000000ff05057207 */ /* 0x000fe20000000000 */
[----:B------:R0:W-:Y:S01]  /*aef0*/  UTMALDG.3D [UR16], [UR4], desc[UR6] ;  /* 0x00000610040075b4 */ /* 0x0001e20008011000 */
[----:B------:R0:W-:Y:S02]  /*af00*/  UTMALDG.3D [UR8], [UR14], desc[UR6] ;  /* 0x000006080e0075b4 */ /* 0x0001e40008011000 */
[----:B0-----:R-:W-:Y:S05]  /*af10*/  @P1 BRA `(.L_x_186) ;  /* 0xfffffffc00301947 */ /* 0x001fea000383ffff */
.L_x_180:
[----:B------:R-:W-:Y:S05]  /*af20*/  BSYNC B6 ;  /* 0x0000000000067941 */ /* 0x000fea0003800000 */
.L_x_179:
[----:B------:R-:W-:Y:S01]  /*af30*/  LOP3.LUT P1, RZ, R24, 0xff, RZ, 0xc0, !PT ;  /* 0x000000ff18ff7812 */ /* 0x000fe2000782c0ff */
[----:B------:R-:W-:Y:S01]  /*af40*/  IMAD.IADD R3, R25, 0x1, R28 ;  /* 0x0000000119037824 */ /* 0x000fe200078e021c */
[----:B------:R-:W-:Y:S01]  /*af50*/  IADD3 R16, P2, R16, UR38, RZ ;  /* 0x0000002610107c10 */ /* 0x000fe2000ff5e0ff */
[----:B------:R-:W-:Y:S01]  /*af60*/  ULDC.64 UR4, c[0x0][0x650] ;  /* 0x0001940000047ab9 */ /* 0x000fe20000000a00 */
[----:B------:R-:W-:Y:S01]  /*af70*/  BSSY B0, `(.L_x_187) ;  /* 0x000006a000007945 */ /* 0x000fe20003800000 */
[----:B------:R-:W-:Y:S01]  /*af80*/  IMAD.MOV.U32 R31, RZ, RZ, -0x1 ;  /* 0xffffffffff1f7424 */ /* 0x000fe200078e00ff */
[----:B------:R-:W-:Y:S01]  /*af90*/  ISETP.GT.U32.AND P0, PT, R3, 0x4, PT ;  /* 0x000000040300780c */ /* 0x000fe20003f04070 */
[----:B------:R-:W-:Y:S01]  /*afa0*/  IMAD.MOV.U32 R30, RZ, RZ, -0x1 ;  /* 0xffffffffff1e7424 */ /* 0x000fe200078e00ff */
[----:B------:R-:W-:Y:S01]  /*afb0*/  IADD3.X R17, R17, UR43, RZ, P2, !PT ;  /* 0x0000002b11117c10 */ /* 0x000fe200097fe4ff */
[----:B------:R-:W-:Y:S01]  /*afc0*/  IMAD.MOV.U32 R29, RZ, RZ, -0x1 ;  /* 0xffffffffff1d7424 */ /* 0x000fe200078e00ff */
[----:B------:R-:W-:-:S02]  /*afd0*/  ISETP.LT.U32.AND P0, PT, R25, 0x5, P0 ;  /* 0x000000051900780c */ /* 0x000fc40000701070 */
[----:B------:R-:W-:Y:S01]  /*afe0*/  PRMT R24, RZ, 0x7610, R24 ;  /* 0x00007610ff187816 */ /* 0x000fe20000000018 */
[----:B------:R-:W0:Y:S01]  /*aff0*/  @P1 S2R R5, SR_CgaCtaId ;  /* 0x0000000000051919 */ /* 0x000e220000008800 */
[----:B------:R-:W-:-:S04]  /*b000*/  @P1 MOV R0, 0x400 ;  /* 0x0000040000001802 */ /* 0x000fc80000000f00 */
[----:B0-----:R-:W-:Y:S01]  /*b010*/  @P1 LEA R0, R5, R0, 0x18 ;  /* 0x0000000005001211 */ /* 0x001fe200078ec0ff */
[----:B------:R-:W-:-:S03]  /*b020*/  IMAD.WIDE.U32 R4, R3, -0x33333333, RZ ;  /* 0xcccccccd03047825 */ /* 0x000fc600078e00ff */
[----:B------:R0:W-:Y:S01]  /*b030*/  @P1 SYNCS.ARRIVE.TRANS64.A1T0 RZ, [R0+URZ+0x68], RZ ;  /* 0x000068ff00ff19a7 */ /* 0x0001e2000810003f */
[----:B------:R-:W-:Y:S02]  /*b040*/  ISETP.GE.U32.AND P1, PT, R25, 0x5, PT ;  /* 0x000000051900780c */ /* 0x000fe40003f26070 */
[----:B------:R-:W-:Y:S02]  /*b050*/  SHF.R.U32.HI R4, RZ, 0x2, R5 ;  /* 0x00000002ff047819 */ /* 0x000fe40000011605 */
[----:B0-----:R-:W-:-:S03]  /*b060*/  SEL R0, RZ, 0x1, !P0 ;  /* 0x00000001ff007807 */ /* 0x001fc60004000000 */
[----:B------:R-:W-:Y:S01]  /*b070*/  IMAD R28, R4, -0x5, R3 ;  /* 0xfffffffb041c7824 */ /* 0x000fe200078e0203 */
[----:B------:R-:W-:Y:S02]  /*b080*/  ISETP.GE.U32.AND P0, PT, R16, UR4, PT ;  /* 0x0000000410007c0c */ /* 0x000fe4000bf06070 */
[----:B------:R-:W-:Y:S02]  /*b090*/  LOP3.LUT R27, R27, R0, RZ, 0x3c, !PT ;  /* 0x000000001b1b7212 */ /* 0x000fe400078e3cff */
[----:B------:R-:W-:Y:S02]  /*b0a0*/  ISETP.GE.U32.AND.EX P0, PT, R17, UR5, PT, P0 ;  /* 0x0000000511007c0c */ /* 0x000fe4000bf06100 */
[----:B------:R-:W-:Y:S02]  /*b0b0*/  @P1 LOP3.LUT R27, R27, 0x1, R4, 0x78, !PT ;  /* 0x000000011b1b1812 */ /* 0x000fe400078e7804 */
[----:B------:R-:W-:-:S09]  /*b0c0*/  PRMT R0, RZ, 0x7610, R0 ;  /* 0x00007610ff007816 */ /* 0x000fd20000000000 */
[----:B------:R-:W-:Y:S05]  /*b0d0*/  @P0 BRA `(.L_x_188) ;  /* 0x00000004004c0947 */ /* 0x000fea0003800000 */
[----:B------:R-:W-:Y:S01]  /*b0e0*/  ULDC.64 UR4, c[0x0][0x628] ;  /* 0x00018a0000047ab9 */ /* 0x000fe20000000a00 */
[----:B------:R-:W0:Y:S01]  /*b0f0*/  S2R R10, SR_CTAID.X ;  /* 0x00000000000a7919 */ /* 0x000e220000002500 */
[----:B------:R-:W-:Y:S01]  /*b100*/  ISETP.NE.U32.AND P0, PT, RZ, UR4, PT ;  /* 0x00000004ff007c0c */ /* 0x000fe2000bf05070 */
[----:B------:R-:W-:Y:S01]  /*b110*/  ULDC UR7, c[0x0][0x630] ;  /* 0x00018c0000077ab9 */ /* 0x000fe20000000800 */
[----:B------:R-:W-:Y:S01]  /*b120*/  IMAD.MOV.U32 R4, RZ, RZ, R16 ;  /* 0x000000ffff047224 */ /* 0x000fe200078e0010 */
[----:B------:R-:W1:Y:S01]  /*b130*/  S2R R0, SR_CTAID.Y ;  /* 0x0000000000007919 */ /* 0x000e620000002600 */
[----:B------:R-:W-:Y:S01]  /*b140*/  ISETP.NE.AND.EX P0, PT, RZ, UR5, PT, P0 ;  /* 0x00000005ff007c0c */ /* 0x000fe2000bf05300 */
[----:B------:R-:W-:-:S12]  /*b150*/  IMAD.MOV.U32 R5, RZ, RZ, R17 ;  /* 0x000000ffff057224 */ /* 0x000fd800078e0011 */
[----:B------:R-:W-:Y:S05]  /*b160*/  @!P0 BRA `(.L_x_189) ;  /* 0x0000000000288947 */ /* 0x000fea0003800000 */
[----:B------:R-:W-:Y:S02]  /*b170*/  ULDC UR6, c[0x0][0x634] ;  /* 0x00018d0000067ab9 */ /* 0x000fe40000000800 */
[----:B------:R-:W-:-:S05]  /*b180*/  IADD3 R9, P0, R16, UR6, RZ ;  /* 0x0000000610097c10 */ /* 0x000fca000ff1e0ff */
[----:B------:R-:W-:-:S04]  /*b190*/  IMAD.X R3, RZ, RZ, R17, P0 ;  /* 0x000000ffff037224 */ /* 0x000fc800000e0611 */
[----:B------:R-:W-:-:S04]  /*b1a0*/  IMAD.WIDE.U32 R6, R3, UR4, RZ ;  /* 0x0000000403067c25 */ /* 0x000fc8000f8e00ff */
[----:B------:R-:W-:-:S04]  /*b1b0*/  IMAD.WIDE.U32 R6, P0, R9, UR5, R6 ;  /* 0x0000000509067c25 */ /* 0x000fc8000f800006 */
[----:B------:R-:W-:-:S04]  /*b1c0*/  IMAD.WIDE.U32 R8, R9, UR4, RZ ;  /* 0x0000000409087c25 */ /* 0x000fc8000f8e00ff */
[----:B------:R-:W-:Y:S01]  /*b1d0*/  IMAD.X R5, RZ, RZ, RZ, P0 ;  /* 0x000000ffff057224 */ /* 0x000fe200000e06ff */
[----:B------:R-:W-:Y:S01]  /*b1e0*/  IADD3 RZ, P0, R9, R6, RZ ;  /* 0x0000000609ff7210 */ /* 0x000fe20007f1e0ff */
[----:B------:R-:W-:-:S04]  /*b1f0*/  IMAD.MOV.U32 R4, RZ, RZ, R7 ;  /* 0x000000ffff047224 */ /* 0x000fc800078e0007 */
[----:B------:R-:W-:-:S08]  /*b200*/  IMAD.WIDE.U32.X R4, R3, UR5, R4, P0 ;  /* 0x0000000503047c25 */ /* 0x000fd000080e0404 */
.L_x_189:
[--C-:B------:R-:W-:Y:S01]  /*b210*/  SHF.R.U64 R29, R4, UR7, R5.reuse ;  /* 0x00000007041d7c19 */ /* 0x100fe20008001205 */
[----:B------:R-:W-:Y:S01]  /*b220*/  ULDC.64 UR4, c[0x0][0x620] ;  /* 0x0001880000047ab9 */ /* 0x000fe20000000a00 */
[----:B------:R-:W-:Y:S01]  /*b230*/  SHF.R.U32.HI R3, RZ, UR7, R5 ;  /* 0x00000007ff037c19 */ /* 0x000fe20008011605 */
[----:B------:R-:W2:Y:S01]  /*b240*/  LDC R15, c[0x0][0x144] ;  /* 0x00005100ff0f7b82 */ /* 0x000ea20000000800 */
[----:B------:R-:W-:Y:S01]  /*b250*/  IADD3 R6, P0, RZ, -R29, RZ ;  /* 0x8000001dff067210 */ /* 0x000fe20007f1e0ff */
[----:B------:R-:W-:Y:S01]  /*b260*/  ULDC.64 UR8, c[0x0][0x640] ;  /* 0x0001900000087ab9 */ /* 0x000fe20000000a00 */
[----:B0-----:R-:W-:Y:S01]  /*b270*/  I2FP.F32.U32 R7, R10 ;  /* 0x0000000a00077245 */ /* 0x001fe20000201000 */
[----:B------:R-:W-:Y:S02]  /*b280*/  ULDC UR6, c[0x0][0x608] ;  /* 0x0001820000067ab9 */ /* 0x000fe40000000800 */
[----:B------:R-:W-:Y:S01]  /*b290*/  IMAD.X R3, RZ, RZ, ~R3, P0 ;  /* 0x000000ffff037224 */ /* 0x000fe200000e0e03 */
[----:B------:R-:W-:Y:S01]  /*b2a0*/  ISETP.NE.U32.AND P0, PT, RZ, UR8, PT ;  /* 0x00000008ff007c0c */ /* 0x000fe2000bf05070 */
[----:B------:R-:W-:Y:S01]  /*b2b0*/  IMAD.WIDE.U32 R4, R6, UR4, R16 ;  /* 0x0000000406047c25 */ /* 0x000fe2000f8e0010 */
[----:B------:R-:W0:Y:S02]  /*b2c0*/  LDC R9, c[0x0][0x148] ;  /* 0x00005200ff097b82 */ /* 0x000e240000000800 */
[----:B------:R-:W-:Y:S01]  /*b2d0*/  ISETP.NE.AND.EX P0, PT, RZ, UR9, PT, P0 ;  /* 0x00000009ff007c0c */ /* 0x000fe2000bf05300 */
[----:B------:R-:W-:Y:S01]  /*b2e0*/  IMAD R3, R3, UR4, RZ ;  /* 0x0000000403037c24 */ /* 0x000fe2000f8e02ff */
[----:B------:R-:W-:-:S02]  /*b2f0*/  ULDC UR4, c[0x0][0x150] ;  /* 0x0000540000047ab9 */ /* 0x000fc40000000800 */
[----:B------:R-:W-:Y:S01]  /*b300*/  FMUL R7, R7, UR4 ;  /* 0x0000000407077c20 */ /* 0x000fe20008400000 */
[----:B------:R-:W-:Y:S01]  /*b310*/  IMAD R3, R6, UR5, R3 ;  /* 0x0000000506037c24 */ /* 0x000fe2000f8e0203 */
[----:B------:R-:W-:Y:S01]  /*b320*/  ULDC UR4, c[0x0][0x618] ;  /* 0x0001860000047ab9 */ /* 0x000fe20000000800 */
[----:B------:R-:W-:Y:S02]  /*b330*/  ULDC UR5, c[0x0][0x154] ;  /* 0x0000550000057ab9 */ /* 0x000fe40000000800 */
[----:B------:R-:W-:Y:S01]  /*b340*/  IMAD.IADD R5, R5, 0x1, R3 ;  /* 0x0000000105057824 */ /* 0x000fe200078e0203 */
[----:B------:R-:W3:Y:S04]  /*b350*/  F2I.U32.TRUNC.NTZ R7, R7 ;  /* 0x0000000700077305 */ /* 0x000ee8000020f000 */
[----:B------:R-:W-:-:S02]  /*b360*/  SHF.R.U64 R3, R4, UR4, R5 ;  /* 0x0000000404037c19 */ /* 0x000fc40008001205 */
[----:B-1----:R-:W-:-:S05]  /*b370*/  I2FP.F32.U32 R4, R0 ;  /* 0x0000000000047245 */ /* 0x002fca0000201000 */
[----:B------:R-:W-:Y:S01]  /*b380*/  FMUL R12, R4, UR5 ;  /* 0x00000005040c7c20 */ /* 0x000fe20008400000 */
[----:B------:R-:W-:Y:S01]  /*b390*/  SHF.R.U32.HI R4, RZ, UR4, R5 ;  /* 0x00000004ff047c19 */ /* 0x000fe20008011605 */
[----:B------:R-:W-:Y:S01]  /*b3a0*/  ULDC UR4, c[0x0][0x658] ;  /* 0x0001960000047ab9 */ /* 0x000fe20000000800 */
[----:B---3--:R-:W-:Y:S02]  /*b3b0*/  IMAD.MOV R7, RZ, RZ, -R7 ;  /* 0x000000ffff077224 */ /* 0x008fe400078e0a07 */
[--C-:B------:R-:W-:Y:S01]  /*b3c0*/  SHF.R.U64 R11, R3, UR6, R4.reuse ;  /* 0x00000006030b7c19 */ /* 0x100fe20008001204 */
[----:B------:R-:W1:Y:S01]  /*b3d0*/  F2I.U32.TRUNC.NTZ R12, R12 ;  /* 0x0000000c000c7305 */ /* 0x000e62000020f000 */
[----:B------:R-:W-:Y:S01]  /*b3e0*/  SHF.R.U32.HI R4, RZ, UR6, R4 ;  /* 0x00000006ff047c19 */ /* 0x000fe20008011604 */
[----:B--2---:R-:W-:-:S03]  /*b3f0*/  IMAD R10, R15, R7, R10 ;  /* 0x000000070f0a7224 */ /* 0x004fc600078e020a */
[--C-:B------:R-:W-:Y:S02]  /*b400*/  SHF.R.U64 R8, R11, UR4, R4.reuse ;  /* 0x000000040b087c19 */ /* 0x100fe40008001204 */
[----:B------:R-:W-:-:S03]  /*b410*/  SHF.R.U32.HI R13, RZ, UR4, R4 ;  /* 0x00000004ff0d7c19 */ /* 0x000fc60008011604 */
[----:B------:R-:W-:Y:S02]  /*b420*/  IMAD.MOV.U32 R4, RZ, RZ, R8 ;  /* 0x000000ffff047224 */ /* 0x000fe400078e0008 */
[----:B------:R-:W-:Y:S01]  /*b430*/  IMAD.MOV.U32 R5, RZ, RZ, R13 ;  /* 0x000000ffff057224 */ /* 0x000fe200078e000d */
[----:B01----:R-:W-:Y:S06]  /*b440*/  @!P0 BRA `(.L_x_190) ;  /* 0x0000000000288947 */ /* 0x003fec0003800000 */
[----:B------:R-:W-:Y:S02]  /*b450*/  ULDC UR4, c[0x0][0x64c] ;  /* 0x0001930000047ab9 */ /* 0x000fe40000000800 */
[----:B------:R-:W-:-:S05]  /*b460*/  IADD3 R5, P0, R8, UR4, RZ ;  /* 0x0000000408057c10 */ /* 0x000fca000ff1e0ff */
[----:B------:R-:W-:-:S04]  /*b470*/  IMAD.X R13, RZ, RZ, R13, P0 ;  /* 0x000000ffff0d7224 */ /* 0x000fc800000e060d */
[----:B------:R-:W-:-:S04]  /*b480*/  IMAD.WIDE.U32 R6, R13, UR8, RZ ;  /* 0x000000080d067c25 */ /* 0x000fc8000f8e00ff */
[----:B------:R-:W-:-:S04]  /*b490*/  IMAD.WIDE.U32 R6, P0, R5, UR9, R6 ;  /* 0x0000000905067c25 */ /* 0x000fc8000f800006 */
[----:B------:R-:W-:-:S04]  /*b4a0*/  IMAD.WIDE.U32 R4, R5, UR8, RZ ;  /* 0x0000000805047c25 */ /* 0x000fc8000f8e00ff */
[----:B------:R-:W-:Y:S01]  /*b4b0*/  IMAD.MOV.U32 R4, RZ, RZ, R7 ;  /* 0x000000ffff047224 */ /* 0x000fe200078e0007 */
[----:B------:R-:W-:Y:S01]  /*b4c0*/  IADD3 RZ, P1, R5, R6, RZ ;  /* 0x0000000605ff7210 */ /* 0x000fe20007f3e0ff */
[----:B------:R-:W-:-:S04]  /*b4d0*/  IMAD.X R5, RZ, RZ, RZ, P0 ;  /* 0x000000ffff057224 */ /* 0x000fc800000e06ff */
[----:B------:R-:W-:-:S08]  /*b4e0*/  IMAD.WIDE.U32.X R4, R13, UR9, R4, P1 ;  /* 0x000000090d047c25 */ /* 0x000fd000088e0404 */
.L_x_190:
[----:B------:R-:W-:Y:S01]  /*b4f0*/  ISETP.NE.AND P0, PT, R2, 0x1, PT ;  /* 0x000000010200780c */ /* 0x000fe20003f05270 */
[----:B------:R-:W-:Y:S01]  /*b500*/  ULDC UR4, c[0x0][0x648] ;  /* 0x0001920000047ab9 */ /* 0x000fe20000000800 */
[----:B------:R-:W-:Y:S01]  /*b510*/  LOP3.LUT R11, R11, UR42, RZ, 0xc0, !PT ;  /* 0x0000002a0b0b7c12 */ /* 0x000fe2000f8ec0ff */
[----:B------:R-:W-:Y:S01]  /*b520*/  IMAD.MOV R12, RZ, RZ, -R12 ;  /* 0x000000ffff0c7224 */ /* 0x000fe200078e0a0c */
[----:B------:R-:W-:Y:S01]  /*b530*/  SHF.R.U64 R4, R4, UR4, R5 ;  /* 0x0000000404047c19 */ /* 0x000fe20008001205 */
[----:B------:R-:W-:Y:S01]  /*b540*/  ULDC UR4, c[0x0][0x638] ;  /* 0x00018e0000047ab9 */ /* 0x000fe20000000800 */
[----:B------:R-:W-:Y:S01]  /*b550*/  LOP3.LUT R31, R3, UR40, RZ, 0xc0, !PT ;  /* 0x00000028031f7c12 */ /* 0x000fe2000f8ec0ff */
[----:B------:R-:W-:Y:S02]  /*b560*/  ULDC UR5, c[0x0][0x610] ;  /* 0x0001840000057ab9 */ /* 0x000fe40000000800 */
[----:B------:R-:W-:Y:S02]  /*b570*/  IMAD.MOV R5, RZ, RZ, -R4 ;  /* 0x000000ffff057224 */ /* 0x000fe400078e0a04 */
[----:B------:R-:W-:-:S02]  /*b580*/  IMAD R11, R4, UR41, R11 ;  /* 0x00000029040b7c24 */ /* 0x000fc4000f8e020b */
[----:B------:R-:W-:Y:S02]  /*b590*/  @P0 IMAD R10, R9, R12, R0 ;  /* 0x0000000c090a0224 */ /* 0x000fe400078e0200 */
[----:B------:R-:W-:Y:S01]  /*b5a0*/  IMAD R8, R5, UR4, R8 ;  /* 0x0000000405087c24 */ /* 0x000fe2000f8e0208 */
[----:B------:R-:W-:Y:S01]  /*b5b0*/  ULDC UR4, c[0x0][0x600] ;  /* 0x0001800000047ab9 */ /* 0x000fe20000000800 */
[----:B------:R-:W-:Y:S02]  /*b5c0*/  IMAD R10, R11, UR5, R10 ;  /* 0x000000050b0a7c24 */ /* 0x000fe4000f8e020a */
[----:B------:R-:W-:Y:S02]  /*b5d0*/  IMAD R31, R8, UR4, R31 ;  /* 0x00000004081f7c24 */ /* 0x000fe4000f8e021f */
[----:B------:R-:W-:-:S03]  /*b5e0*/  IMAD.MOV.U32 R0, RZ, RZ, 0x1 ;  /* 0x00000001ff007424 */ /* 0x000fc600078e00ff */
[----:B------:R-:W-:Y:S02]  /*b5f0*/  SEL R30, R31, R10, !P0 ;  /* 0x0000000a1f1e7207 */ /* 0x000fe40004000000 */
[----:B------:R-:W-:-:S07]  /*b600*/  SEL R31, R10, R31, !P0 ;  /* 0x0000001f0a1f7207 */ /* 0x000fce0004000000 */
.L_x_188:
[----:B------:R-:W-:Y:S05]  /*b610*/  BSYNC B0 ;  /* 0x0000000000007941 */ /* 0x000fea0003800000 */
.L_x_187:
[----:B------:R-:W-:-:S13]  /*b620*/  LOP3.LUT P0, RZ, R0, 0xff, RZ, 0xc0, !PT ;  /* 0x000000ff00ff7812 */ /* 0x000fda000780c0ff */
[----:B------:R-:W-:Y:S05]  /*b630*/  @P0 BRA `(.L_x_191) ;  /* 0xfffffff000880947 */ /* 0x000fea000383ffff */
[----:B------:R-:W-:Y:S05]  /*b640*/  BSYNC B7 ;  /* 0x0000000000077941 */ /* 0x000fea0003800000 */
.L_x_177:
[----:B------:R-:W-:-:S03]  /*b650*/  UMOV UR4, 0xffffffff ;  /* 0xffffffff00047882 */ /* 0x000fc60000000000 */
[----:B------:R-:W-:Y:S05]  /*b660*/  BRA.DIV UR4, `(.L_x_192) ;  /* 0x0000000604687947 */ /* 0x000fea000b800000 */
[----:B------:R-:W-:-:S13]  /*b670*/  ELECT P6, URZ, PT ;  /* 0x00000000003f782f */ /* 0x000fda00038c0000 */
.L_x_209:
[----:B------:R-:W-:Y:S04]  /*b680*/  BSSY B0, `(.L_x_193) ;  /* 0x0000034000007945 */ /* 0x000fe80003800000 */
[----:B------:R-:W-:Y:S05]  /*b690*/  @!P6 BRA `(.L_x_194) ;  /* 0x0000000000c8e947 */ /* 0x000fea0003800000 */
[----:B------:R-:W-:-:S04]  /*b6a0*/  LOP3.LUT R19, R19, 0x2, RZ, 0xfc, !PT ;  /* 0x0000000213137812 */ /* 0x000fc800078efcff */
[----:B------:R-:W-:-:S13]  /*b6b0*/  ISETP.NE.AND P0, PT, R19, 0x3, PT ;  /* 0x000000031300780c */ /* 0x000fda0003f05270 */
[----:B------:R-:W-:Y:S05]  /*b6c0*/  @!P0 BRA `(.L_x_195) ;  /* 0x0000000000048947 */ /* 0x000fea0003800000 */
[----:B------:R-:W-:Y:S01]  /*b6d0*/  BPT.TRAP 0x1 ;  /* 0x000000040000795c */ /* 0x000fe20000300000 */
.L_x_195:
[----:B------:R-:W0:Y:S01]  /*b6e0*/  S2R R3, SR_CgaCtaId ;  /* 0x0000000000037919 */ /* 0x000e220000008800 */
[----:B------:R-:W-:Y:S02]  /*b6f0*/  MOV R0, 0x400 ;  /* 0x0000040000007802 */ /* 0x000fe40000000f00 */
[----:B------:R-:W-:Y:S02]  /*b700*/  SHF.L.U32 R2, R27, 0x1f, RZ ;  /* 0x0000001f1b027819 */ /* 0x000fe400000006ff */
[----:B0-----:R-:W-:-:S05]  /*b710*/  LEA R3, R3, R0, 0x18 ;  /* 0x0000000003037211 */ /* 0x001fca00078ec0ff */
[----:B------:R-:W-:-:S04]  /*b720*/  VIADD R3, R3, 0x28 ;  /* 0x0000002803037836 */ /* 0x000fc80000000000 */
[C---:B------:R-:W-:Y:S02]  /*b730*/  IMAD R5, R28.reuse, 0x8, R3 ;  /* 0x000000081c057824 */ /* 0x040fe400078e0203 */
[----:B------:R-:W-:Y:S02]  /*b740*/  VIADD R28, R28, 0x1 ;  /* 0x000000011c1c7836 */ /* 0x000fe40000000000 */
[----:B------:R-:W0:Y:S03]  /*b750*/  SYNCS.PHASECHK.TRANS64.TRYWAIT P0, [R5+URZ], R2 ;  /* 0x00000002050075a7 */ /* 0x000e26000800017f */
[----:B------:R-:W-:-:S04]  /*b760*/  ISETP.NE.AND P1, PT, R28, 0x5, PT ;  /* 0x000000051c00780c */ /* 0x000fc80003f25270 */
[----:B------:R-:W-:Y:S02]  /*b770*/  SEL R0, RZ, 0x1, P1 ;  /* 0x00000001ff007807 */ /* 0x000fe40000800000 */
[----:B------:R-:W-:Y:S02]  /*b780*/  SEL R28, R28, RZ, P1 ;  /* 0x000000ff1c1c7207 */ /* 0x000fe40000800000 */
[----:B------:R-:W-:-:S03]  /*b790*/  LOP3.LUT R27, R27, R0, RZ, 0x3c, !PT ;  /* 0x000000001b1b7212 */ /* 0x000fc600078e3cff */
[----:B------:R-:W-:Y:S01]  /*b7a0*/  IMAD R7, R28, 0x8, R3 ;  /* 0x000000081c077824 */ /* 0x000fe200078e0203 */
[----:B------:R-:W-:Y:S01]  /*b7b0*/  SHF.L.U32 R4, R27, 0x1f, RZ ;  /* 0x0000001f1b047819 */ /* 0x000fe200000006ff */
[----:B0-----:R-:W-:Y:S06]  /*b7c0*/  @!P0 BRA `(.L_x_196) ;  /* 0x0000000400308947 */ /* 0x001fec0003800000 */
.L_x_210:
[----:B------:R-:W1:Y:S01]  /*b7d0*/  SYNCS.PHASECHK.TRANS64.TRYWAIT P0, [R7+URZ], R4 ;  /* 0x00000004070075a7 */ /* 0x000e62000800017f */
[----:B------:R-:W-:-:S05]  /*b7e0*/  VIADD R0, R28, 0x1 ;  /* 0x000000011c007836 */ /* 0x000fca0000000000 */
[----:B------:R-:W-:-:S04]  /*b7f0*/  ISETP.NE.AND P1, PT, R0, 0x5, PT ;  /* 0x000000050000780c */ /* 0x000fc80003f25270 */
[----:B0-----:R-:W-:Y:S02]  /*b800*/  SEL R2, RZ, 0x1, P1 ;  /* 0x00000001ff027807 */ /* 0x001fe40000800000 */
[----:B------:R-:W-:Y:S02]  /*b810*/  SEL R0, R0, RZ, P1 ;  /* 0x000000ff00007207 */ /* 0x000fe40000800000 */
[----:B------:R-:W-:-:S03]  /*b820*/  LOP3.LUT R27, R27, R2, RZ, 0x3c, !PT ;  /* 0x000000021b1b7212 */ /* 0x000fc600078e3cff */
[----:B------:R-:W-:Y:S01]  /*b830*/  IMAD R6, R0, 0x8, R3 ;  /* 0x0000000800067824 */ /* 0x000fe200078e0203 */
[----:B------:R-:W-:Y:S01]  /*b840*/  SHF.L.U32 R5, R27, 0x1f, RZ ;  /* 0x0000001f1b057819 */ /* 0x000fe200000006ff */
[----:B-1----:R-:W-:Y:S06]  /*b850*/  @!P0 BRA `(.L_x_197) ;  /* 0x0000000400208947 */ /* 0x002fec0003800000 */
.L_x_211:
[----:B------:R-:W1:Y:S01]  /*b860*/  SYNCS.PHASECHK.TRANS64.TRYWAIT P0, [R6+URZ], R5 ;  /* 0x00000005060075a7 */ /* 0x000e62000800017f */
[----:B------:R-:W-:-:S05]  /*b870*/  VIADD R0, R0, 0x1 ;  /* 0x0000000100007836 */ /* 0x000fca0000000000 */
[----:B------:R-:W-:-:S04]  /*b880*/  ISETP.NE.AND P1, PT, R0, 0x5, PT ;  /* 0x000000050000780c */ /* 0x000fc80003f25270 */
[----:B------:R-:W-:Y:S02]  /*b890*/  SEL R2, RZ, 0x1, P1 ;  /* 0x00000001ff027807 */ /* 0x000fe40000800000 */
[----:B------:R-:W-:Y:S02]  /*b8a0*/  SEL R0, R0, RZ, P1 ;  /* 0x000000ff00007207 */ /* 0x000fe40000800000 */
[----:B------:R-:W-:-:S03]  /*b8b0*/  LOP3.LUT R27, R27, R2, RZ, 0x3c, !PT ;  /* 0x000000021b1b7212 */ /* 0x000fc600078e3cff */
[----:B0-----:R-:W-:Y:S01]  /*b8c0*/  IMAD R7, R0, 0x8, R3 ;  /* 0x0000000800077824 */ /* 0x001fe200078e0203 */
[----:B------:R-:W-:Y:S01]  /*b8d0*/  SHF.L.U32 R4, R27, 0x1f, RZ ;  /* 0x0000001f1b047819 */ /* 0x000fe200000006ff */
[----:B-1----:R-:W-:Y:S06]  /*b8e0*/  @!P0 BRA `(.L_x_198) ;  /* 0x0000000400108947 */ /* 0x002fec0003800000 */
.L_x_212:
[----:B------:R-:W1:Y:S01]  /*b8f0*/  SYNCS.PHASECHK.TRANS64.TRYWAIT P0, [R7+URZ], R4 ;  /* 0x00000004070075a7 */ /* 0x000e62000800017f */
[----:B------:R-:W-:-:S05]  /*b900*/  VIADD R0, R0, 0x1 ;  /* 0x0000000100007836 */ /* 0x000fca0000000000 */
[----:B------:R-:W-:-:S04]  /*b910*/  ISETP.NE.AND P1, PT, R0, 0x5, PT ;  /* 0x000000050000780c */ /* 0x000fc80003f25270 */
[----:B------:R-:W-:Y:S02]  /*b920*/  SEL R2, RZ, 0x1, P1 ;  /* 0x00000001ff027807 */ /* 0x000fe40000800000 */
[----:B------:R-:W-:Y:S02]  /*b930*/  SEL R0, R0, RZ, P1 ;  /* 0x000000ff00007207 */ /* 0x000fe40000800000 */
[----:B------:R-:W-:Y:S01]  /*b940*/  LOP3.LUT R2, R27, R2, RZ, 0x3c, !PT ;  /* 0x000000021b027212 */ /* 0x000fe200078e3cff */
[----:B-1----:R-:W-:Y:S06]  /*b950*/  @!P0 BRA `(.L_x_199) ;  /* 0x0000000400088947 */ /* 0x002fec0003800000 */
.L_x_213:
[----:B------:R-:W-:Y:S01]  /*b960*/  IMAD R3, R0, 0x8, R3 ;  /* 0x0000000800037824 */ /* 0x000fe200078e0203 */
[----:B------:R-:W-:-:S07]  /*b970*/  SHF.L.U32 R0, R2, 0x1f, RZ ;  /* 0x0000001f02007819 */ /* 0x000fce00000006ff */
.L_x_200:
[----:B--2---:R2:W3:Y:S02]  /*b980*/  SYNCS.PHASECHK.TRANS64.TRYWAIT P0, [R3+URZ], R0 ;  /* 0x00000000030075a7 */ /* 0x0044e4000800017f */
[----:B---3--:R-:W-:Y:S05]  /*b990*/  @!P0 NANOSLEEP.SYNCS 0x989680 ;  /* 0x009896800000895d */ /* 0x008fea0003900000 */
[----:B------:R-:W3:Y:S02]  /*b9a0*/  @!P0 SYNCS.PHASECHK.TRANS64 P0, [R3+URZ], R0 ;  /* 0x00000000030085a7 */ /* 0x000ee4000800007f */
[----:B---3--:R-:W-:Y:S05]  /*b9b0*/  @!P0 BRA `(.L_x_200) ;  /* 0xfffffffc00f08947 */ /* 0x008fea000383ffff */
.L_x_194:
[----:B------:R-:W-:Y:S05]  /*b9c0*/  BSYNC B0 ;  /* 0x0000000000007941 */ /* 0x000fea0003800000 */
.L_x_193:
[----:B------:R-:W-:Y:S05]  /*b9d0*/  EXIT ;  /* 0x000000000000794d */ /* 0x000fea0003800000 */
.L_x_16:
[----:B------:R-:W-:Y:S02]  /*b9e0*/  IMAD.MOV.U32 R12, RZ, RZ, RZ ;  /* 0x000000ffff0c7224 */ /* 0x000fe400078e00ff */
[----:B------:R-:W-:Y:S02]  /*b9f0*/  IMAD.MOV.U32 R11, RZ, RZ, 0x1f ;  /* 0x0000001fff0b7424 */ /* 0x000fe400078e00ff */
[----:B------:R-:W-:-:S07]  /*ba00*/  IMAD.MOV.U32 R15, RZ, RZ, -0x1 ;  /* 0xffffffffff0f7424 */ /* 0x000fce00078e00ff */
[----:B012--5:R-:W-:Y:S05]  /*ba10*/  WARPSYNC.COLLECTIVE R15, `(.L_x_201) ;  /* 0x000000000f087348 */ /* 0x027fea0003c00000 */
[----:B------:R3:W4:Y:S02]  /*ba20*/  SHFL.IDX P6, R14, R13, R12, R11 ;  /* 0x0000000c0d0e7389 */ /* 0x00072400000c000b */
[----:B012345:R-:W-:Y:S01]  /*ba30*/  ENDCOLLECTIVE ;  /* 0x000000000000791b */ /* 0x03ffe20003800000 */
.L_x_201:
[----:B------:R-:W-:Y:S05]  /*ba40*/  BRA `(.L_x_202) ;  /* 0xffffff5800407947 */ /* 0x000fea000383ffff */
.L_x_20:
[----:B-1----:R1:W3:Y:S02]  /*ba50*/  SYNCS.PHASECHK.TRANS64.TRYWAIT P1, [R4+URZ], R3 ;  /* 0x00000003040075a7 */ /* 0x0022e4000802017f */
[----:B---3--:R-:W-:Y:S05]  /*ba60*/  @!P1 NANOSLEEP.SYNCS 0x989680 ;  /* 0x009896800000995d */ /* 0x008fea0003900000 */
[----:B------:R-:W3:Y:S02]  /*ba70*/  @!P1 SYNCS.PHASECHK.TRANS64 P1, [R4+URZ], R3 ;  /* 0x00000003040095a7 */ /* 0x000ee4000802007f */
[----:B---3--:R-:W-:Y:S05]  /*ba80*/  @!P1 BRA `(.L_x_20) ;  /* 0xfffffffc00f09947 */ /* 0x008fea000383ffff */
[----:B------:R-:W-:Y:S05]  /*ba90*/  BRA `(.L_x_19) ;  /* 0xffffff58006c7947 */ /* 0x000fea000383ffff */
.L_x_25:
[----:B0-----:R0:W1:Y:S02]  /*baa0*/  SYNCS.PHASECHK.TRANS64.TRYWAIT P1, [R7+URZ], R8 ;  /* 0x00000008070075a7 */ /* 0x001064000802017f */
[----:B-1----:R-:W-:Y:S05]  /*bab0*/  @!P1 NANOSLEEP.SYNCS 0x989680 ;  /* 0x009896800000995d */ /* 0x002fea0003900000 */
[----:B------:R-:W1:Y:S02]  /*bac0*/  @!P1 SYNCS.PHASECHK.TRANS64 P1, [R7+URZ], R8 ;  /* 0x00000008070095a7 */ /* 0x000e64000802007f */
[----:B-1----:R-:W-:Y:S05]  /*bad0*/  @!P1 BRA `(.L_x_25) ;  /* 0xfffffffc00f09947 */ /* 0x002fea000383ffff */
[----:B------:R-:W-:Y:S05]  /*bae0*/  BRA `(.L_x_24) ;  /* 0xffffff6c00387947 */ /* 0x000fea000383ffff */
.L_x_33:
[----:B0-----:R0:W1:Y:S02]  /*baf0*/  SYNCS.PHASECHK.TRANS64.TRYWAIT P1, [R10+URZ], R9 ;  /* 0x000000090a0075a7 */ /* 0x001064000802017f */
[----:B-1----:R-:W-:Y:S05]  /*bb00*/  @!P1 NANOSLEEP.SYNCS 0x989680 ;  /* 0x009896800000995d */ /* 0x002fea0003900000 */
[----:B------:R-:W1:Y:S02]  /*bb10*/  @!P1 SYNCS.PHASECHK.TRANS64 P1, [R10+URZ], R9 ;  /* 0x000000090a0095a7 */ /* 0x000e64000802007f */
[----:B-1----:R-:W-:Y:S05]  /*bb20*/  @!P1 BRA `(.L_x_33) ;  /* 0xfffffffc00f09947 */ /* 0x002fea000383ffff */
[----:B------:R-:W-:Y:S05]  /*bb30*/  BRA `(.L_x_32) ;  /* 0xffffff7c00e47947 */ /* 0x000fea000383ffff */
.L_x_178:
[----:B------:R-:W-:Y:S01]  /*bb40*/  BSSY B0, `(.L_x_203) ;  /* 0x0000006000007945 */ /* 0x000fe20003800000 */
[----:B------:R-:W-:-:S07]  /*bb50*/  IMAD.MOV.U32 R15, RZ, RZ, -0x1 ;  /* 0xffffffffff0f7424 */ /* 0x000fce00078e00ff */
[----:B------:R-:W-:Y:S05]  /*bb60*/  WARPSYNC.COLLECTIVE R15, `(.L_x_204) ;  /* 0x000000000f0c7348 */ /* 0x000fea0003c00000 */
[----:B------:R-:W-:Y:S02]  /*bb70*/  ELECT P6, UR62, PT ;  /* 0x00000000003e782f */ /* 0x000fe400038c0000 */
[----:B------:R-:W-:Y:S01]  /*bb80*/  MOV R14, UR62 ;  /* 0x0000003e000e7c02 */ /* 0x000fe20008000f00 */
[----:B------:R-:W-:Y:S10]  /*bb90*/  ENDCOLLECTIVE ;  /* 0x000000000000791b */ /* 0x000ff40003800000 */
.L_x_204:
[----:B------:R-:W-:Y:S05]  /*bba0*/  BSYNC B0 ;  /* 0x0000000000007941 */ /* 0x000fea0003800000 */
.L_x_203:
[----:B------:R-:W-:Y:S05]  /*bbb0*/  BRA `(.L_x_205) ;  /* 0xffffffec00347947 */ /* 0x000fea000383ffff */
.L_x_183:
[----:B0-----:R0:W2:Y:S02]  /*bbc0*/  SYNCS.PHASECHK.TRANS64.TRYWAIT P0, [R7+URZ+0x28], R4 ;  /* 0x00002804070075a7 */ /* 0x0010a4000800017f */
[----:B--2---:R-:W-:Y:S05]  /*bbd0*/  @!P0 NANOSLEEP.SYNCS 0x989680 ;  /* 0x009896800000895d */ /* 0x004fea0003900000 */
[----:B------:R-:W2:Y:S02]  /*bbe0*/  @!P0 SYNCS.PHASECHK.TRANS64 P0, [R7+URZ+0x28], R4 ;  /* 0x00002804070085a7 */ /* 0x000ea4000800007f */
[----:B--2---:R-:W-:Y:S05]  /*bbf0*/  @!P0 BRA `(.L_x_183) ;  /* 0xfffffffc00f08947 */ /* 0x004fea000383ffff */
[----:B------:R-:W-:Y:S05]  /*bc00*/  BRA `(.L_x_206) ;  /* 0xfffffff0000c7947 */ /* 0x000fea000383ffff */
.L_x_192:
[----:B------:R-:W-:Y:S01]  /*bc10*/  BSSY B0, `(.L_x_207) ;  /* 0x0000006000007945 */ /* 0x000fe20003800000 */
[----:B------:R-:W-:-:S07]  /*bc20*/  IMAD.MOV.U32 R15, RZ, RZ, -0x1 ;  /* 0xffffffffff0f7424 */ /* 0x000fce00078e00ff */
[----:B------:R-:W-:Y:S05]  /*bc30*/  WARPSYNC.COLLECTIVE R15, `(.L_x_208) ;  /* 0x000000000f0c7348 */ /* 0x000fea0003c00000 */
[----:B------:R-:W-:Y:S02]  /*bc40*/  ELECT P6, UR62, PT ;  /* 0x00000000003e782f */ /* 0x000fe400038c0000 */
[----:B------:R-:W-:Y:S01]  /*bc50*/  MOV R14, UR62 ;  /* 0x0000003e000e7c02 */ /* 0x000fe20008000f00 */
[----:B------:R-:W-:Y:S10]  /*bc60*/  ENDCOLLECTIVE ;  /* 0x000000000000791b */ /* 0x000ff40003800000 */
.L_x_208:
[----:B------:R-:W-:Y:S05]  /*bc70*/  BSYNC B0 ;  /* 0x0000000000007941 */ /* 0x000fea0003800000 */
.L_x_207:
[----:B------:R-:W-:Y:S05]  /*bc80*/  BRA `(.L_x_209) ;  /* 0xfffffff8007c7947 */ /* 0x000fea000383ffff */
.L_x_196:
[----:B0-----:R0:W1:Y:S02]  /*bc90*/  SYNCS.PHASECHK.TRANS64.TRYWAIT P0, [R5+URZ], R2 ;  /* 0x00000002050075a7 */ /* 0x001064000800017f */
[----:B-1----:R-:W-:Y:S05]  /*bca0*/  @!P0 NANOSLEEP.SYNCS 0x989680 ;  /* 0x009896800000895d */ /* 0x002fea0003900000 */
[----:B------:R-:W1:Y:S02]  /*bcb0*/  @!P0 SYNCS.PHASECHK.TRANS64 P0, [R5+URZ], R2 ;  /* 0x00000002050085a7 */ /* 0x000e64000800007f */
[----:B-1----:R-:W-:Y:S05]  /*bcc0*/  @!P0 BRA `(.L_x_196) ;  /* 0xfffffffc00f08947 */ /* 0x002fea000383ffff */
[----:B------:R-:W-:Y:S05]  /*bcd0*/  BRA `(.L_x_210) ;  /* 0xfffffff800bc7947 */ /* 0x000fea000383ffff */
.L_x_197:
[----:B0-----:R0:W1:Y:S02]  /*bce0*/  SYNCS.PHASECHK.TRANS64.TRYWAIT P0, [R7+URZ], R4 ;  /* 0x00000004070075a7 */ /* 0x001064000800017f */
[----:B-1----:R-:W-:Y:S05]  /*bcf0*/  @!P0 NANOSLEEP.SYNCS 0x989680 ;  /* 0x009896800000895d */ /* 0x002fea0003900000 */
[----:B------:R-:W1:Y:S02]  /*bd00*/  @!P0 SYNCS.PHASECHK.TRANS64 P0, [R7+URZ], R4 ;  /* 0x00000004070085a7 */ /* 0x000e64000800007f */
[----:B-1----:R-:W-:Y:S05]  /*bd10*/  @!P0 BRA `(.L_x_197) ;  /* 0xfffffffc00f08947 */ /* 0x002fea000383ffff */
[----:B------:R-:W-:Y:S05]  /*bd20*/  BRA `(.L_x_211) ;  /* 0xfffffff800cc7947 */ /* 0x000fea000383ffff */
.L_x_198:
[----:B0-----:R0:W1:Y:S02]  /*bd30*/  SYNCS.PHASECHK.TRANS64.TRYWAIT P0, [R6+URZ], R5 ;  /* 0x00000005060075a7 */ /* 0x001064000800017f */
[----:B-1----:R-:W-:Y:S05]  /*bd40*/  @!P0 NANOSLEEP.SYNCS 0x989680 ;  /* 0x009896800000895d */ /* 0x002fea0003900000 */
[----:B------:R-:W1:Y:S02]  /*bd50*/  @!P0 SYNCS.PHASECHK.TRANS64 P0, [R6+URZ], R5 ;  /* 0x00000005060085a7 */ /* 0x000e64000800007f */
[----:B-1----:R-:W-:Y:S05]  /*bd60*/  @!P0 BRA `(.L_x_198) ;  /* 0xfffffffc00f08947 */ /* 0x002fea000383ffff */
[----:B------:R-:W-:Y:S05]  /*bd70*/  BRA `(.L_x_212) ;  /* 0xfffffff800dc7947 */ /* 0x000fea000383ffff */
.L_x_199:
[----:B-1----:R1:W2:Y:S02]  /*bd80*/  SYNCS.PHASECHK.TRANS64.TRYWAIT P0, [R7+URZ], R4 ;  /* 0x00000004070075a7 */ /* 0x0022a4000800017f */
[----:B--2---:R-:W-:Y:S05]  /*bd90*/  @!P0 NANOSLEEP.SYNCS 0x989680 ;  /* 0x009896800000895d */ /* 0x004fea0003900000 */
[----:B------:R-:W2:Y:S02]  /*bda0*/  @!P0 SYNCS.PHASECHK.TRANS64 P0, [R7+URZ], R4 ;  /* 0x00000004070085a7 */ /* 0x000ea4000800007f */
[----:B--2---:R-:W-:Y:S05]  /*bdb0*/  @!P0 BRA `(.L_x_199) ;  /* 0xfffffffc00f08947 */ /* 0x004fea000383ffff */
[----:B------:R-:W-:Y:S05]  /*bdc0*/  BRA `(.L_x_213) ;  /* 0xfffffff800e47947 */ /* 0x000fea000383ffff */
.L_x_214:
[----:B------:R-:W-:-:S00]  /*bdd0*/  BRA `(.L_x_214) ;  /* 0xfffffffc00fc7947 */ /* 0x000fc0000383ffff */
[----:B------:R-:W-:-:S00]  /*bde0*/  NOP ;  /* 0x0000000000007918 */ /* 0x000fc00000000000 */
        /* <DEDUP_REMOVED lines=9> */
.L_x_215:


//--------------------- .nv.global.init           --------------------------
	.section	.nv.global.init,"aw",@progbits
.nv.global.init:
	.type		$str$24,@object
	.size		$str$24,($str$25 - $str$24)
$str$24:
        /*0000*/ 	.byte	0x28, 0x61, 0x64, 0x64, 0x72, 0x65, 0x73, 0x73, 0x20, 0x26, 0x20, 0x6d, 0x61, 0x73, 0x6b, 0x29
        /*0010*/ 	.byte	0x20, 0x3d, 0x3d, 0x20, 0x30, 0x00
	.type		$str$25,@object
	.size		$str$25,(__unnamed_2 - $str$25)
$str$25:
        /*0016*/ 	.byte	0x2f, 0x74, 0x6d, 0x70, 0x2f, 0x63, 0x75, 0x74, 0x6c, 0x61, 0x73, 0x73, 0x5f, 0x73, 0x77, 0x65
        /*0026*/ 	.byte	0x65, 0x70, 0x5f, 0x73, 0x72, 0x63, 0x2f, 0x69, 0x6e, 0x63, 0x6c, 0x75, 0x64, 0x65, 0x2f, 0x63
        /*0036*/ 	.byte	0x75, 0x74, 0x65, 0x2f, 0x70, 0x6f, 0x69, 0x6e, 0x74, 0x65, 0x72, 0x5f, 0x66, 0x6c, 0x61, 0x67
        /*0046*/ 	.byte	0x67, 0x65, 0x64, 0x2e, 0x68, 0x70, 0x70, 0x00
	.type		__unnamed_2,@object
	.size		__unnamed_2,(__unnamed_1 - __unnamed_2)
__unnamed_2:
        /*004e*/ 	.byte	0x61, 0x75, 0x74, 0x6f, 0x20, 0x63, 0x75, 0x74, 0x65, 0x3a, 0x3a, 0x61, 0x73, 0x5f, 0x70, 0x6f
        /* <DEDUP_REMOVED lines=28> */
        /*021e*/ 	.byte	0x5d, 0x00
	.type		__unnamed_1,@object
	.size		__unnamed_1,(.L_0 - __unnamed_1)
__unnamed_1:
        /* <DEDUP_REMOVED lines=29> */
        /*03f0*/ 	.byte	0x3e, 0x3e, 0x3e, 0x3e, 0x20, 0x26, 0x5d, 0x00
.L_0:


//--------------------- .nv.shared._ZN7cutlass13device_kernelINS_4gemm6kernel13GemmUniversalIN4cute5tupleIJiiiiEEENS1_10collective13CollectiveMmaINS1_39MainloopSm90TmaGmmaRmemAWarpSpecializedILi5ENS5_IJNS4_1CILi1EEESB_SB_EEENS1_35KernelTmaWarpSpecializedCooperativeEEENS5_IJNSA_ILi256EEENSA_ILi64EEENSA_ILi128EEEEEENS_12float_e5m2_tENS5_IJSB_llEEESJ_NS5_IJlSB_lEEENS4_8TiledMMAINS4_8MMA_AtomIJNS4_4SM904GMMA30MMA_64x64x32_F32E5M2E5M2_RS_TNILNSP_7ScaleInE1ELSR_1EEEEEENS4_6LayoutINS5_IJNSA_ILi2EEESB_SB_EEENS5_IJSB_NSA_ILi0EEESX_EEEEENS5_IJNS4_10UnderscoreES10_S10_EEEEENS4_13SM90_TMA_LOADENS4_14ComposedLayoutINS4_7SwizzleILi3ELi4ELi3EEENS4_18smem_ptr_flag_bitsILi8EEENSU_INS5_IJSH_NSA_ILi8EEEEEENS5_IJSB_SH_EEEEEEENS4_9Copy_AtomIJNS4_39AutoVectorizingCopyWithAssumedAlignmentILi128EEESJ_EEENS4_8identityES13_NS14_IS16_S18_NSU_INS5_IJS19_SH_EEENS5_IJSH_SB_EEEEEEEvS1I_EENS_8epilogue10collective6detail29Sm90TmaWarpSpecializedAdapterINS1P_15DefaultEpilogueISJ_SL_SL_NS1O_6thread17LinearCombinationISJ_Li1EffLNS1T_9ScaleType4KindE0ELNS_15FloatRoundStyleE2ESJ_EENS1_15EpilogueDefaultEEEEEvvEEEEvNT_6ParamsE --------------------------
	.section	.nv.shared._ZN7cutlass13device_kernelINS_4gemm6kernel13GemmUniversalIN4cute5tupleIJiiiiEEENS1_10collective13CollectiveMmaINS1_39MainloopSm90TmaGmmaRmemAWarpSpecializedILi5ENS5_IJNS4_1CILi1EEESB_SB_EEENS1_35KernelTmaWarpSpecializedCooperativeEEENS5_IJNSA_ILi256EEENSA_ILi64EEENSA_ILi128EEEEEENS_12float_e5m2_tENS5_IJSB_llEEESJ_NS5_IJlSB_lEEENS4_8TiledMMAINS4_8MMA_AtomIJNS4_4SM904GMMA30MMA_64x64x32_F32E5M2E5M2_RS_TNILNSP_7ScaleInE1ELSR_1EEEEEENS4_6LayoutINS5_IJNSA_ILi2EEESB_SB_EEENS5_IJSB_NSA_ILi0EEESX_EEEEENS5_IJNS4_10UnderscoreES10_S10_EEEEENS4_13SM90_TMA_LOADENS4_14ComposedLayoutINS4_7SwizzleILi3ELi4ELi3EEENS4_18smem_ptr_flag_bitsILi8EEENSU_INS5_IJSH_NSA_ILi8EEEEEENS5_IJSB_SH_EEEEEEENS4_9Copy_AtomIJNS4_39AutoVectorizingCopyWithAssumedAlignmentILi128EEESJ_EEENS4_8identityES13_NS14_IS16_S18_NSU_INS5_IJS19_SH_EEENS5_IJSH_SB_EEEEEEEvS1I_EENS_8epilogue10collective6detail29Sm90TmaWarpSpecializedAdapterINS1P_15DefaultEpilogueISJ_SL_SL_NS1O_6thread17LinearCombinationISJ_Li1EffLNS1T_9ScaleType4KindE0ELNS_15FloatRoundStyleE2ESJ_EENS1_15EpilogueDefaultEEEEEvvEEEEvNT_6ParamsE,"aw",@nobits
	.sectionflags	@""
	.align	16
	.zero		1024


//--------------------- .nv.shared.reserved.0     --------------------------
	.section	.nv.shared.reserved.0,"aw",@nobits
	.weak		__nv_reservedSMEM_offset_0_alias
	.size		__nv_reservedSMEM_offset_0_alias, 0, 0
	.other		__nv_reservedSMEM_offset_0_alias,@"STO_CUDA_RESERVED_SHARED STV_DEFAULT"
__nv_reservedSMEM_offset_0_alias:
	.zero		0


//--------------------- .nv.global                --------------------------
	.section	.nv.global,"aw",@nobits
.nv.global:
	.type		_ZN40_INTERNAL_aedc6705_4_k_cu_3bb00ef1_252074cute1_E,@object
	.size		_ZN40_INTERNAL_aedc6705_4_k_cu_3bb00ef1_252074cute1_E,(_ZN40_INTERNAL_aedc6705_4_k_cu_3bb00ef1_252074cuda3std3__45__cpo6cbeginE - _ZN40_INTERNAL_aedc6705_4_k_cu_3bb00ef1_252074cute1_E)
_ZN40_INTERNAL_aedc6705_4_k_cu_3bb00ef1_252074cute1_E:
	.zero		1
	.type		_ZN40_INTERNAL_aedc6705_4_k_cu_3bb00ef1_252074cuda3std3__45__cpo6cbeginE,@object
	.size		_ZN40_INTERNAL_aedc6705_4_k_cu_3bb00ef1_252074cuda3std3__45__cpo6cbeginE,(_ZN40_INTERNAL_aedc6705_4_k_cu_3bb00ef1_252074cuda3std3__48in_placeE - _ZN40_INTERNAL_aedc6705_4_k_cu_3bb00ef1_252074cuda3std3__45__cpo6cbeginE)
_ZN40_INTERNAL_aedc6705_4_k_cu_3bb00ef1_252074cuda3std3__45__cpo6cbeginE:
	.zero		1
	.type		_ZN40_INTERNAL_aedc6705_4_k_cu_3bb00ef1_252074cuda3std3__48in_placeE,@object
	.size		_ZN40_INTERNAL_aedc6705_4_k_cu_3bb00ef1_252074cuda3std3__48in_placeE,(_ZN40_INTERNAL_aedc6705_4_k_cu_3bb00ef1_252074cuda3std6ranges3__45__cpo9iter_moveE - _ZN40_INTERNAL_aedc6705_4_k_cu_3bb00ef1_252074cuda3std3__48in_placeE)
_ZN40_INTERNAL_aedc6705_4_k_cu_3bb00ef1_252074cuda3std3__48in_placeE:
	.zero		1
	.type		_ZN40_INTERNAL_aedc6705_4_k_cu_3bb00ef1_252074cuda3std6ranges3__45__cpo9iter_moveE,@object
	.size		_ZN40_INTERNAL_aedc6705_4_k_cu_3bb00ef1_252074cuda3std6ranges3__45__cpo9iter_moveE,(_ZN40_INTERNAL_aedc6705_4_k_cu_3bb00ef1_252074cuda3std3__45__cpo5beginE - _ZN40_INTERNAL_aedc6705_4_k_cu_3bb00ef1_252074cuda3std6ranges3__45__cpo9iter_moveE)
_ZN40_INTERNAL_aedc6705_4_k_cu_3bb00ef1_252074cuda3std6ranges3__45__cpo9iter_moveE:
	.zero		1
	.type		_ZN40_INTERNAL_aedc6705_4_k_cu_3bb00ef1_252074cuda3std3__45__cpo5beginE,@object
	.size		_ZN40_INTERNAL_aedc6705_4_k_cu_3bb00ef1_252074cuda3std3__45__cpo5beginE,(_ZN40_INTERNAL_aedc6705_4_k_cu_3bb00ef1_252074cuda3std3__442_GLOBAL__N__aedc6705_4_k_cu_3bb00ef1_252076ignoreE - _ZN40_INTERNAL_aedc6705_4_k_cu_3bb00ef1_252074cuda3std3__45__cpo5beginE)
_ZN40_INTERNAL_aedc6705_4_k_cu_3bb00ef1_252074cuda3std3__45__cpo5beginE:
	.zero		1
	.type		_ZN40_INTERNAL_aedc6705_4_k_cu_3bb00ef1_252074cuda3std3__442_GLOBAL__N__aedc6705_4_k_cu_3bb00ef1_252076ignoreE,@object
	.size		_ZN40_INTERNAL_aedc6705_4_k_cu_3bb00ef1_252074cuda3std3__442_GLOBAL__N__aedc6705_4_k_cu_3bb00ef1_252076ignoreE,(_ZN40_INTERNAL_aedc6705_4_k_cu_3bb00ef1_252074cute7productE - _ZN40_INTERNAL_aedc6705_4_k_cu_3bb00ef1_252074cuda3std3__442_GLOBAL__N__aedc6705_4_k_cu_3bb00ef1_252076ignoreE)
_ZN40_INTERNAL_aedc6705_4_k_cu_3bb00ef1_252074cuda3std3__442_GLOBAL__N__aedc6705_4_k_cu_3bb00ef1_252076ignoreE:
	.zero		1
	.type		_ZN40_INTERNAL_aedc6705_4_k_cu_3bb00ef1_252074cute7productE,@object
	.size		_ZN40_INTERNAL_aedc6705_4_k_cu_3bb00ef1_252074cute7productE,(_ZN40_INTERNAL_aedc6705_4_k_cu_3bb00ef1_252074cuda3std3__45__cpo3endE - _ZN40_INTERNAL_aedc6705_4_k_cu_3bb00ef1_252074cute7productE)
_ZN40_INTERNAL_aedc6705_4_k_cu_3bb00ef1_252074cute7productE:
	.zero		1
	.type		_ZN40_INTERNAL_aedc6705_4_k_cu_3bb00ef1_252074cuda3std3__45__cpo3endE,@object
	.size		_ZN40_INTERNAL_aedc6705_4_k_cu_3bb00ef1_252074cuda3std3__45__cpo3endE,(_ZN40_INTERNAL_aedc6705_4_k_cu_3bb00ef1_252074cuda3std3__419piecewise_constructE - _ZN40_INTERNAL_aedc6705_4_k_cu_3bb00ef1_252074cuda3std3__45__cpo3endE)
_ZN40_INTERNAL_aedc6705_4_k_cu_3bb00ef1_252074cuda3std3__45__cpo3endE:
	.zero		1
	.type		_ZN40_INTERNAL_aedc6705_4_k_cu_3bb00ef1_252074cuda3std3__419piecewise_constructE,@object
	.size		_ZN40_INTERNAL_aedc6705_4_k_cu_3bb00ef1_252074cuda3std3__419piecewise_constructE,(_ZN40_INTERNAL_aedc6705_4_k_cu_3bb00ef1_252074cuda3std3__45__cpo4cendE - _ZN40_INTERNAL_aedc6705_4_k_cu_3bb00ef1_252074cuda3std3__419piecewise_constructE)
_ZN40_INTERNAL_aedc6705_4_k_cu_3bb00ef1_252074cuda3std3__419piecewise_constructE:
	.zero		1
	.type		_ZN40_INTERNAL_aedc6705_4_k_cu_3bb00ef1_252074cuda3std3__45__cpo4cendE,@object
	.size		_ZN40_INTERNAL_aedc6705_4_k_cu_3bb00ef1_252074cuda3std3__45__cpo4cendE,(_ZN40_INTERNAL_aedc6705_4_k_cu_3bb00ef1_252074cuda3std6ranges3__45__cpo4swapE - _ZN40_INTERNAL_aedc6705_4_k_cu_3bb00ef1_252074cuda3std3__45__cpo4cendE)
_ZN40_INTERNAL_aedc6705_4_k_cu_3bb00ef1_252074cuda3std3__45__cpo4cendE:
	.zero		1
	.type		_ZN40_INTERNAL_aedc6705_4_k_cu_3bb00ef1_252074cuda3std6ranges3__45__cpo4swapE,@object
	.size		_ZN40_INTERNAL_aedc6705_4_k_cu_3bb00ef1_252074cuda3std6ranges3__45__cpo4swapE,(.L_9 - _ZN40_INTERNAL_aedc6705_4_k_cu_3bb00ef1_252074cuda3std6ranges3__45__cpo4swapE)
_ZN40_INTERNAL_aedc6705_4_k_cu_3bb00ef1_252074cuda3std6ranges3__45__cpo4swapE:
	.zero		1
.L_9:


//--------------------- .nv.constant0._ZN7cutlass13device_kernelINS_4gemm6kernel13GemmUniversalIN4cute5tupleIJiiiiEEENS1_10collective13CollectiveMmaINS1_39MainloopSm90TmaGmmaRmemAWarpSpecializedILi5ENS5_IJNS4_1CILi1EEESB_SB_EEENS1_35KernelTmaWarpSpecializedCooperativeEEENS5_IJNSA_ILi256EEENSA_ILi64EEENSA_ILi128EEEEEENS_12float_e5m2_tENS5_IJSB_llEEESJ_NS5_IJlSB_lEEENS4_8TiledMMAINS4_8MMA_AtomIJNS4_4SM904GMMA30MMA_64x64x32_F32E5M2E5M2_RS_TNILNSP_7ScaleInE1ELSR_1EEEEEENS4_6LayoutINS5_IJNSA_ILi2EEESB_SB_EEENS5_IJSB_NSA_ILi0EEESX_EEEEENS5_IJNS4_10UnderscoreES10_S10_EEEEENS4_13SM90_TMA_LOADENS4_14ComposedLayoutINS4_7SwizzleILi3ELi4ELi3EEENS4_18smem_ptr_flag_bitsILi8EEENSU_INS5_IJSH_NSA_ILi8EEEEEENS5_IJSB_SH_EEEEEEENS4_9Copy_AtomIJNS4_39AutoVectorizingCopyWithAssumedAlignmentILi128EEESJ_EEENS4_8identityES13_NS14_IS16_S18_NSU_INS5_IJS19_SH_EEENS5_IJSH_SB_EEEEEEEvS1I_EENS_8epilogue10collective6detail29Sm90TmaWarpSpecializedAdapterINS1P_15DefaultEpilogueISJ_SL_SL_NS1O_6thread17LinearCombinationISJ_Li1EffLNS1T_9ScaleType4KindE0ELNS_15FloatRoundStyleE2ESJ_EENS1_15EpilogueDefaultEEEEEvvEEEEvNT_6ParamsE --------------------------
	.section	.nv.constant0._ZN7cutlass13device_kernelINS_4gemm6kernel13GemmUniversalIN4cute5tupleIJiiiiEEENS1_10collective13CollectiveMmaINS1_39MainloopSm90TmaGmmaRmemAWarpSpecializedILi5ENS5_IJNS4_1CILi1EEESB_SB_EEENS1_35KernelTmaWarpSpecializedCooperativeEEENS5_IJNSA_ILi256EEENSA_ILi64EEENSA_ILi128EEEEEENS_12float_e5m2_tENS5_IJSB_llEEESJ_NS5_IJlSB_lEEENS4_8TiledMMAINS4_8MMA_AtomIJNS4_4SM904GMMA30MMA_64x64x32_F32E5M2E5M2_RS_TNILNSP_7ScaleInE1ELSR_1EEEEEENS4_6LayoutINS5_IJNSA_ILi2EEESB_SB_EEENS5_IJSB_NSA_ILi0EEESX_EEEEENS5_IJNS4_10UnderscoreES10_S10_EEEEENS4_13SM90_TMA_LOADENS4_14ComposedLayoutINS4_7SwizzleILi3ELi4ELi3EEENS4_18smem_ptr_flag_bitsILi8EEENSU_INS5_IJSH_NSA_ILi8EEEEEENS5_IJSB_SH_EEEEEEENS4_9Copy_AtomIJNS4_39AutoVectorizingCopyWithAssumedAlignmentILi128EEESJ_EEENS4_8identityES13_NS14_IS16_S18_NSU_INS5_IJS19_SH_EEENS5_IJSH_SB_EEEEEEEvS1I_EENS_8epilogue10collective6detail29Sm90TmaWarpSpecializedAdapterINS1P_15DefaultEpilogueISJ_SL_SL_NS1O_6thread17LinearCombinationISJ_Li1EffLNS1T_9ScaleType4KindE0ELNS_15FloatRoundStyleE2ESJ_EENS1_15EpilogueDefaultEEEEEvvEEEEvNT_6ParamsE,"a",@progbits
	.sectionflags	@""
	.align	4
.nv.constant0._ZN7cutlass13device_kernelINS_4gemm6kernel13GemmUniversalIN4cute5tupleIJiiiiEEENS1_10collective13CollectiveMmaINS1_39MainloopSm90TmaGmmaRmemAWarpSpecializedILi5ENS5_IJNS4_1CILi1EEESB_SB_EEENS1_35KernelTmaWarpSpecializedCooperativeEEENS5_IJNSA_ILi256EEENSA_ILi64EEENSA_ILi128EEEEEENS_12float_e5m2_tENS5_IJSB_llEEESJ_NS5_IJlSB_lEEENS4_8TiledMMAINS4_8MMA_AtomIJNS4_4SM904GMMA30MMA_64x64x32_F32E5M2E5M2_RS_TNILNSP_7ScaleInE1ELSR_1EEEEEENS4_6LayoutINS5_IJNSA_ILi2EEESB_SB_EEENS5_IJSB_NSA_ILi0EEESX_EEEEENS5_IJNS4_10UnderscoreES10_S10_EEEEENS4_13SM90_TMA_LOADENS4_14ComposedLayoutINS4_7SwizzleILi3ELi4ELi3EEENS4_18smem_ptr_flag_bitsILi8EEENSU_INS5_IJSH_NSA_ILi8EEEEEENS5_IJSB_SH_EEEEEEENS4_9Copy_AtomIJNS4_39AutoVectorizingCopyWithAssumedAlignmentILi128EEESJ_EEENS4_8identityES13_NS14_IS16_S18_NSU_INS5_IJS19_SH_EEENS5_IJSH_SB_EEEEEEEvS1I_EENS_8epilogue10collective6detail29Sm90TmaWarpSpecializedAdapterINS1P_15DefaultEpilogueISJ_SL_SL_NS1O_6thread17LinearCombinationISJ_Li1EffLNS1T_9ScaleType4KindE0ELNS_15FloatRoundStyleE2ESJ_EENS1_15EpilogueDefaultEEEEEvvEEEEvNT_6ParamsE:
	.zero		1664


//--------------------- SYMBOLS --------------------------

	.type		.nv.reservedSmem.offset0,@object
	.size		.nv.reservedSmem.offset0,0x4
	.type		__assertfail,@function
